def matmul_kernel(
    a_ptr,
    b_ptr,
    c_ptr,
    M,
    N,
    K,
    stride_am,
    stride_ak,
    stride_bk,
    stride_bn,
    stride_cm,
    stride_cn,
    BLOCK_M: tl.constexpr,
    BLOCK_N: tl.constexpr,
    BLOCK_K: tl.constexpr,
    GROUP_M: tl.constexpr,
):
    pid = tl.program_id(axis=0)
    num_pid_m = tl.cdiv(M, BLOCK_M)
    num_pid_n = tl.cdiv(N, BLOCK_N)
    num_pid_in_group = GROUP_M * num_pid_n
    group_id = pid // num_pid_in_group
    first_pid_m = group_id * GROUP_M
    group_size_m = min(num_pid_m - first_pid_m, GROUP_M)
    pid_m = first_pid_m + ((pid % num_pid_in_group) % group_size_m)
    pid_n = (pid % num_pid_in_group) // group_size_m

    offs_am = (pid_m * BLOCK_M + tl.arange(0, BLOCK_M)) % M
    offs_bn = (pid_n * BLOCK_N + tl.arange(0, BLOCK_N)) % N
    offs_k = tl.arange(0, BLOCK_K)
    a_ptrs = a_ptr + offs_am[:, None] * stride_am + offs_k[None, :] * stride_ak
    b_ptrs = b_ptr + offs_k[:, None] * stride_bk + offs_bn[None, :] * stride_bn

    acc = tl.zeros((BLOCK_M, BLOCK_N), dtype=tl.float32)
    for kk in range(0, tl.cdiv(K, BLOCK_K)):
        a = tl.load(a_ptrs, mask=offs_k[None, :] < K - kk * BLOCK_K, other=0.0)
        b = tl.load(b_ptrs, mask=offs_k[:, None] < K - kk * BLOCK_K, other=0.0)
        acc = tl.dot(a, b, acc)
        a_ptrs += BLOCK_K * stride_ak
        b_ptrs += BLOCK_K * stride_bk

    c = acc.to(c_ptr.dtype.element_ty)
    offs_cm = pid_m * BLOCK_M + tl.arange(0, BLOCK_M)
    offs_cn = pid_n * BLOCK_N + tl.arange(0, BLOCK_N)
    c_ptrs = c_ptr + offs_cm[:, None] * stride_cm + offs_cn[None, :] * stride_cn
    mask = (offs_cm[:, None] < M) & (offs_cn[None, :] < N)
    tl.store(c_ptrs, c, mask=mask)

# config = {"BLOCK_K": 64, "BLOCK_M": 256, "BLOCK_N": 128, "GROUP_M": 8, "arch": "sm_100", "dtype": "fp16", "num_ctas": 4, "num_stages": 3, "num_warps": 4}
# arch = sm_100


// ===== COMPILED SASS (sm_100a) =====

	.target	sm_100a

	.elftype	@"ET_EXEC"


//--------------------- .note.nv.tkinfo           --------------------------
	.section	.note.nv.tkinfo,"",@"SHT_NOTE"
	.sectionflags	@"SHF_NOTE_NV_TKINFO"
	.tkinfo
        /*0018*/ 	.word	0x00000081
        /*0030*/ 	.string	""
        /*0030*/ 	.string	"ptxas-blackwell"
        /*0030*/ 	.string	"Cuda compilation tools, release 12.9, V12.9.86"
        /*0030*/ 	.string	"Build cuda_12.9.r12.9/compiler.36037853_0"
        /*0030*/ 	.string	"-v  -suppress-debug-info  -lineinfo  -arch sm_100a "



//--------------------- .note.nv.cuver            --------------------------
	.section	.note.nv.cuver,"",@"SHT_NOTE"
	.sectionflags	@"SHF_NOTE_NV_CUVER"
        /*0018*/ 	.short	0x0001
        /*001a*/ 	.short	0x0064
        /*001c*/ 	.short	0x0001
        /*001e*/ 	.short	0x0000
        /*0020*/ 	.short	0x0001
        /*0022*/ 	.short	0x0000


//--------------------- .nv.info                  --------------------------
	.section	.nv.info,"",@"SHT_CUDA_INFO"
	.align	4


	//----- nvinfo : EIATTR_REGCOUNT
	.align		4
        /*0000*/ 	.byte	0x04, 0x2f
        /*0002*/ 	.short	(.L_4 - .L_3)
	.align		4
.L_3:
        /*0004*/ 	.word	index@(matmul_kernel)
        /*0008*/ 	.word	0x000000fe


	//----- nvinfo : EIATTR_FRAME_SIZE
	.align		4
.L_4:
        /*000c*/ 	.byte	0x04, 0x11
        /*000e*/ 	.short	(.L_6 - .L_5)
	.align		4
.L_5:
        /*0010*/ 	.word	index@($__internal_2_$__cuda_sm10x_tcgen05_guardrail_trap_unallocated_columns_being_dealloced)
        /*0014*/ 	.word	0x00000000


	//----- nvinfo : EIATTR_FRAME_SIZE
	.align		4
.L_6:
        /*0018*/ 	.byte	0x04, 0x11
        /*001a*/ 	.short	(.L_8 - .L_7)
	.align		4
.L_7:
        /*001c*/ 	.word	index@($__internal_1_$__cuda_sm10x_tcgen05_guardrail_trap_phase_invalid_during_alloc)
        /*0020*/ 	.word	0x00000000


	//----- nvinfo : EIATTR_FRAME_SIZE
	.align		4
.L_8:
        /*0024*/ 	.byte	0x04, 0x11
        /*0026*/ 	.short	(.L_10 - .L_9)
	.align		4
.L_9:
        /*0028*/ 	.word	index@($__internal_0_$__cuda_sm10x_tcgen05_guardrail_trap_col_being_dealloced_not_returned_by_alloc)
        /*002c*/ 	.word	0x00000000


	//----- nvinfo : EIATTR_FRAME_SIZE
	.align		4
.L_10:
        /*0030*/ 	.byte	0x04, 0x11
        /*0032*/ 	.short	(.L_12 - .L_11)
	.align		4
.L_11:
        /*0034*/ 	.word	index@(matmul_kernel)
        /*0038*/ 	.word	0x00000000


	//----- nvinfo : EIATTR_MIN_STACK_SIZE
	.align		4
.L_12:
        /*003c*/ 	.byte	0x04, 0x12
        /*003e*/ 	.short	(.L_14 - .L_13)
	.align		4
.L_13:
        /*0040*/ 	.word	index@(matmul_kernel)
        /*0044*/ 	.word	0x00000000
.L_14:


//--------------------- .nv.info.matmul_kernel    --------------------------
	.section	.nv.info.matmul_kernel,"",@"SHT_CUDA_INFO"
	.sectionflags	@""
	.align	4


	//----- nvinfo : EIATTR_CUDA_API_VERSION
	.align		4
        /*0000*/ 	.byte	0x04, 0x37
        /*0002*/ 	.short	(.L_16 - .L_15)
.L_15:
        /*0004*/ 	.word	0x00000081


	//----- nvinfo : EIATTR_KPARAM_INFO
	.align		4
.L_16:
        /*0008*/ 	.byte	0x04, 0x17
        /*000a*/ 	.short	(.L_18 - .L_17)
.L_17:
        /*000c*/ 	.word	0x00000000
        /*0010*/ 	.short	0x000d
        /*0012*/ 	.short	0x0048
        /*0014*/ 	.byte	0x00, 0xf4, 0x21, 0x00


	//----- nvinfo : EIATTR_KPARAM_INFO
	.align		4
.L_18:
        /*0018*/ 	.byte	0x04, 0x17
        /*001a*/ 	.short	(.L_20 - .L_19)
.L_19:
        /*001c*/ 	.word	0x00000000
        /*0020*/ 	.short	0x000c
        /*0022*/ 	.short	0x0040
        /*0024*/ 	.byte	0x00, 0xf4, 0x21, 0x00


	//----- nvinfo : EIATTR_KPARAM_INFO
	.align		4
.L_20:
        /*0028*/ 	.byte	0x04, 0x17
        /*002a*/ 	.short	(.L_22 - .L_21)
.L_21:
        /*002c*/ 	.word	0x00000000
        /*0030*/ 	.short	0x000b
        /*0032*/ 	.short	0x0038
        /*0034*/ 	.byte	0x00, 0xf0, 0x11, 0x00


	//----- nvinfo : EIATTR_KPARAM_INFO
	.align		4
.L_22:
        /*0038*/ 	.byte	0x04, 0x17
        /*003a*/ 	.short	(.L_24 - .L_23)
.L_23:
        /*003c*/ 	.word	0x00000000
        /*0040*/ 	.short	0x000a
        /*0042*/ 	.short	0x0034
        /*0044*/ 	.byte	0x00, 0xf0, 0x11, 0x00


	//----- nvinfo : EIATTR_KPARAM_INFO
	.align		4
.L_24:
        /*0048*/ 	.byte	0x04, 0x17
        /*004a*/ 	.short	(.L_26 - .L_25)
.L_25:
        /*004c*/ 	.word	0x00000000
        /*0050*/ 	.short	0x0009
        /*0052*/ 	.short	0x0030
        /*0054*/ 	.byte	0x00, 0xf0, 0x11, 0x00


	//----- nvinfo : EIATTR_KPARAM_INFO
	.align		4
.L_26:
        /*0058*/ 	.byte	0x04, 0x17
        /*005a*/ 	.short	(.L_28 - .L_27)
.L_27:
        /*005c*/ 	.word	0x00000000
        /*0060*/ 	.short	0x0008
        /*0062*/ 	.short	0x002c
        /*0064*/ 	.byte	0x00, 0xf0, 0x11, 0x00


	//----- nvinfo : EIATTR_KPARAM_INFO
	.align		4
.L_28:
        /*0068*/ 	.byte	0x04, 0x17
        /*006a*/ 	.short	(.L_30 - .L_29)
.L_29:
        /*006c*/ 	.word	0x00000000
        /*0070*/ 	.short	0x0007
        /*0072*/ 	.short	0x0028
        /*0074*/ 	.byte	0x00, 0xf0, 0x11, 0x00


	//----- nvinfo : EIATTR_KPARAM_INFO
	.align		4
.L_30:
        /*0078*/ 	.byte	0x04, 0x17
        /*007a*/ 	.short	(.L_32 - .L_31)
.L_31:
        /*007c*/ 	.word	0x00000000
        /*0080*/ 	.short	0x0006
        /*0082*/ 	.short	0x0024
        /*0084*/ 	.byte	0x00, 0xf0, 0x11, 0x00


	//----- nvinfo : EIATTR_KPARAM_INFO
	.align		4
.L_32:
        /*0088*/ 	.byte	0x04, 0x17
        /*008a*/ 	.short	(.L_34 - .L_33)
.L_33:
        /*008c*/ 	.word	0x00000000
        /*0090*/ 	.short	0x0005
        /*0092*/ 	.short	0x0020
        /*0094*/ 	.byte	0x00, 0xf0, 0x11, 0x00


	//----- nvinfo : EIATTR_KPARAM_INFO
	.align		4
.L_34:
        /*0098*/ 	.byte	0x04, 0x17
        /*009a*/ 	.short	(.L_36 - .L_35)
.L_35:
        /*009c*/ 	.word	0x00000000
        /*00a0*/ 	.short	0x0004
        /*00a2*/ 	.short	0x001c
        /*00a4*/ 	.byte	0x00, 0xf0, 0x11, 0x00


	//----- nvinfo : EIATTR_KPARAM_INFO
	.align		4
.L_36:
        /*00a8*/ 	.byte	0x04, 0x17
        /*00aa*/ 	.short	(.L_38 - .L_37)
.L_37:
        /*00ac*/ 	.word	0x00000000
        /*00b0*/ 	.short	0x0003
        /*00b2*/ 	.short	0x0018
        /*00b4*/ 	.byte	0x00, 0xf0, 0x11, 0x00


	//----- nvinfo : EIATTR_KPARAM_INFO
	.align		4
.L_38:
        /*00b8*/ 	.byte	0x04, 0x17
        /*00ba*/ 	.short	(.L_40 - .L_39)
.L_39:
        /*00bc*/ 	.word	0x00000000
        /*00c0*/ 	.short	0x0002
        /*00c2*/ 	.short	0x0010
        /*00c4*/ 	.byte	0x00, 0xf4, 0x21, 0x00


	//----- nvinfo : EIATTR_KPARAM_INFO
	.align		4
.L_40:
        /*00c8*/ 	.byte	0x04, 0x17
        /*00ca*/ 	.short	(.L_42 - .L_41)
.L_41:
        /*00cc*/ 	.word	0x00000000
        /*00d0*/ 	.short	0x0001
        /*00d2*/ 	.short	0x0008
        /*00d4*/ 	.byte	0x00, 0xf4, 0x21, 0x00


	//----- nvinfo : EIATTR_KPARAM_INFO
	.align		4
.L_42:
        /*00d8*/ 	.byte	0x04, 0x17
        /*00da*/ 	.short	(.L_44 - .L_43)
.L_43:
        /*00dc*/ 	.word	0x00000000
        /*00e0*/ 	.short	0x0000
        /*00e2*/ 	.short	0x0000
        /*00e4*/ 	.byte	0x00, 0xf4, 0x21, 0x00


	//----- nvinfo : EIATTR_EXPLICIT_CLUSTER
	.align		4
.L_44:
        /*00e8*/ 	.byte	0x01, 0x3e
	.zero		2


	//----- nvinfo : EIATTR_CTA_PER_CLUSTER
	.align		4
        /*00ec*/ 	.byte	0x04, 0x3d
        /*00ee*/ 	.short	(.L_46 - .L_45)
.L_45:
        /*00f0*/ 	.word	0x00000004
        /*00f4*/ 	.word	0x00000001
        /*00f8*/ 	.word	0x00000001


	//----- nvinfo : EIATTR_AT_ENTRY_FRAGMENTS
	.align		4
.L_46:
        /*00fc*/ 	.byte	0x04, 0x4f
        /*00fe*/ 	.short	(.L_48 - .L_47)


	//   ....[0]....
.L_47:
        /*0100*/ 	.word	0x00000004


	//----- nvinfo : EIATTR_RESERVED_SMEM_USED
	.align		4
.L_48:
        /*0104*/ 	.byte	0x01, 0x41
	.zero		2


	//----- nvinfo : EIATTR_SPARSE_MMA_MASK
	.align		4
        /*0108*/ 	.byte	0x03, 0x50
        /*010a*/ 	.short	0x0000


	//----- nvinfo : EIATTR_TCGEN05_1CTA_USED
	.align		4
        /*010c*/ 	.byte	0x01, 0x51
	.zero		2


	//----- nvinfo : EIATTR_MAXREG_COUNT
	.align		4
        /*0110*/ 	.byte	0x03, 0x1b
        /*0112*/ 	.short	0x00ff


	//----- nvinfo : EIATTR_NUM_BARRIERS
	.align		4
        /*0114*/ 	.byte	0x02, 0x4c
        /*0116*/ 	.byte	0x01
	.zero		1


	//----- nvinfo : EIATTR_INT_WARP_WIDE_INSTR_OFFSETS
	.align		4
        /*0118*/ 	.byte	0x04, 0x31
        /*011a*/ 	.short	(.L_50 - .L_49)


	//   ....[0]....
.L_49:
        /*011c*/ 	.word	0x000028d0


	//   ....[1]....
        /*0120*/ 	.word	0x000028e0


	//   ....[2]....
        /*0124*/ 	.word	0x000055b0


	//   ....[3]....
        /*0128*/ 	.word	0x0000b230


	//   ....[4]....
        /*012c*/ 	.word	0x0000b280


	//----- nvinfo : EIATTR_COOP_GROUP_MASK_REGIDS
	.align		4
.L_50:
        /*0130*/ 	.byte	0x04, 0x29
        /*0132*/ 	.short	(.L_52 - .L_51)


	//   ....[0]....
.L_51:
        /*0134*/ 	.word	0xffffffff


	//   ....[1]....
        /*0138*/ 	.word	0xffffffff


	//   ....[2]....
        /*013c*/ 	.word	0xffffffff


	//   ....[3]....
        /*0140*/ 	.word	0xffffffff


	//----- nvinfo : EIATTR_COOP_GROUP_INSTR_OFFSETS
	.align		4
.L_52:
        /*0144*/ 	.byte	0x04, 0x28
        /*0146*/ 	.short	(.L_54 - .L_53)


	//   ....[0]....
.L_53:
        /*0148*/ 	.word	0x00000070


	//   ....[1]....
        /*014c*/ 	.word	0x00000330


	//   ....[2]....
        /*0150*/ 	.word	0x0000b0c0


	//   ....[3]....
        /*0154*/ 	.word	0x0000b330


	//----- nvinfo : EIATTR_VRC_CTA_INIT_COUNT
	.align		4
.L_54:
        /*0158*/ 	.byte	0x02, 0x4a
        /*015a*/ 	.byte	0x80
	.zero		1


	//----- nvinfo : EIATTR_MBARRIER_INSTR_OFFSETS
	.align		4
        /*015c*/ 	.byte	0x04, 0x39
        /*015e*/ 	.short	(.L_56 - .L_55)


	//   ....[0]....
.L_55:
        /*0160*/ 	.word	0x000029d0
        /*0164*/ 	.word	0x000000ff
        /*0168*/ 	.word	0x00000000
        /*016c*/ 	.short	0x0100
        /*016e*/ 	.byte	0x06
	.zero		1


	//   ....[1]....
        /*0170*/ 	.word	0x000055f0
        /*0174*/ 	.word	0x000000ff
        /*0178*/ 	.word	0x00004008
        /*017c*/ 	.short	0x0100
        /*017e*/ 	.byte	0x09
	.zero		1


	//   ....[2]....
        /*0180*/ 	.word	0x000085a0
        /*0184*/ 	.word	0x000000ff
        /*0188*/ 	.word	0x00000000
        /*018c*/ 	.short	0x010a
        /*018e*/ 	.byte	0x06
	.zero		1


	//   ....[3]....
        /*0190*/ 	.word	0x000093b0
        /*0194*/ 	.word	0x000000ff
        /*0198*/ 	.word	0x00000000
        /*019c*/ 	.short	0x010a
        /*019e*/ 	.byte	0x06
	.zero		1


	//   ....[4]....
        /*01a0*/ 	.word	0x000094d0
        /*01a4*/ 	.word	0x000000ff
        /*01a8*/ 	.word	0x00004000
        /*01ac*/ 	.short	0x0108
        /*01ae*/ 	.byte	0x09
	.zero		1


	//   ....[5]....
        /*01b0*/ 	.word	0x000095b0
        /*01b4*/ 	.word	0x000000ff
        /*01b8*/ 	.word	0x00004008
        /*01bc*/ 	.short	0x0108
        /*01be*/ 	.byte	0x09
	.zero		1


	//   ....[6]....
        /*01c0*/ 	.word	0x0000b350
        /*01c4*/ 	.word	0x000000ff
        /*01c8*/ 	.word	0x00000000
        /*01cc*/ 	.short	0x010a
        /*01ce*/ 	.byte	0x06
	.zero		1


	//   ....[7]....
        /*01d0*/ 	.word	0x0000b380
        /*01d4*/ 	.word	0x000000ff
        /*01d8*/ 	.word	0x00000000
        /*01dc*/ 	.short	0x010a
        /*01de*/ 	.byte	0x06
	.zero		1


	//----- nvinfo : EIATTR_NUM_MBARRIERS
	.align		4
.L_56:
        /*01e0*/ 	.byte	0x03, 0x38
        /*01e2*/ 	.short	0x0002


	//----- nvinfo : EIATTR_EXIT_INSTR_OFFSETS
	.align		4
        /*01e4*/ 	.byte	0x04, 0x1c
        /*01e6*/ 	.short	(.L_58 - .L_57)


	//   ....[0]....
.L_57:
        /*01e8*/ 	.word	0x0000b340


	//----- nvinfo : EIATTR_REQNTID
	.align		4
.L_58:
        /*01ec*/ 	.byte	0x04, 0x10
        /*01ee*/ 	.short	(.L_60 - .L_59)
.L_59:
        /*01f0*/ 	.word	0x00000080
        /*01f4*/ 	.word	0x00000001
        /*01f8*/ 	.word	0x00000001


	//----- nvinfo : EIATTR_CRS_STACK_SIZE
	.align		4
.L_60:
        /*01fc*/ 	.byte	0x04, 0x1e
        /*01fe*/ 	.short	(.L_62 - .L_61)
.L_61:
        /*0200*/ 	.word	0x00000000


	//----- nvinfo : EIATTR_CBANK_PARAM_SIZE
	.align		4
.L_62:
        /*0204*/ 	.byte	0x03, 0x19
        /*0206*/ 	.short	0x0050


	//----- nvinfo : EIATTR_PARAM_CBANK
	.align		4
        /*0208*/ 	.byte	0x04, 0x0a
        /*020a*/ 	.short	(.L_64 - .L_63)
	.align		4
.L_63:
        /*020c*/ 	.word	index@(.nv.constant0.matmul_kernel)
        /*0210*/ 	.short	0x0380
        /*0212*/ 	.short	0x0050


	//----- nvinfo : EIATTR_SW_WAR
	.align		4
.L_64:
        /*0214*/ 	.byte	0x04, 0x36
        /*0216*/ 	.short	(.L_66 - .L_65)
.L_65:
        /*0218*/ 	.word	0x00000008
.L_66:


//--------------------- .nv.compat                --------------------------
	.section	.nv.compat,"",@"SHT_CUDA_COMPAT_INFO"
	.align	4
        /*0000*/ 	.byte	0x02, 0x02, 0x02, 0x00, 0x02, 0x05, 0x05, 0x00, 0x02, 0x03, 0x00, 0x00, 0x02, 0x06, 0x01, 0x00


//--------------------- .nv.callgraph             --------------------------
	.section	.nv.callgraph,"",@"SHT_CUDA_CALLGRAPH"
	.align	4
	.sectionentsize	8
	.align		4
        /*0000*/ 	.word	0x00000000
	.align		4
        /*0004*/ 	.word	0xffffffff
	.align		4
        /*0008*/ 	.word	0x00000000
	.align		4
        /*000c*/ 	.word	0xfffffffe
	.align		4
        /*0010*/ 	.word	0x00000000
	.align		4
        /*0014*/ 	.word	0xfffffffd
	.align		4
        /*0018*/ 	.word	0x00000000
	.align		4
        /*001c*/ 	.word	0xfffffffc


//--------------------- .text.matmul_kernel       --------------------------
	.section	.text.matmul_kernel,"ax",@progbits
	.align	128
        .global         matmul_kernel
        .type           matmul_kernel,@function
        .size           matmul_kernel,(.L_x_21 - matmul_kernel)
        .other          matmul_kernel,@"STO_CUDA_ENTRY STV_DEFAULT"
matmul_kernel:
.text.matmul_kernel:
[----:B------:R-:W0:Y:S01]  /*0000*/  LDC R1, c[0x0][0x37c] ;  /* 0x0000df00ff017b82 */ /* 0x000e220000000800 */
[----:B------:R-:W1:Y:S01]  /*0010*/  S2R R3, SR_TID.X ;  /* 0x0000000000037919 */ /* 0x000e620000002100 */
[----:B------:R-:W2:Y:S01]  /*0020*/  LDCU.64 UR22, c[0x0][0x358] ;  /* 0x00006b00ff1677ac */ /* 0x000ea20008000a00 */
[----:B-1----:R-:W-:-:S13]  /*0030*/  ISETP.GE.U32.AND P0, PT, R3, 0x20, PT ;  /* 0x000000200300780c */ /* 0x002fda0003f06070 */
[----:B------:R-:W-:Y:S02]  /*0040*/  VOTEU.ANY UP0, P0 ;  /* 0x0000000000ff7886 */ /* 0x000fe40000000100 */
[----:B0-2---:R-:W-:Y:S05]  /*0050*/  BRA.U UP0, `(.L_x_0) ;  /* 0x0000000100b87547 */ /* 0x005fea000b800000 */
[----:B------:R-:W0:Y:S01]  /*0060*/  S2UR UR6, SR_CgaCtaId ;  /* 0x00000000000679c3 */ /* 0x000e220000008800 */
[----:B------:R-:W-:Y:S01]  /*0070*/  NOP ;  /* 0x0000000000007918 */ /* 0x000fe20000000000 */
[----:B------:R-:W-:Y:S02]  /*0080*/  UMOV UR4, 0x40 ;  /* 0x0000004000047882 */ /* 0x000fe40000000000 */
[----:B0-----:R-:W-:-:S09]  /*0090*/  ULEA UR4, UR6, UR4, 0x18 ;  /* 0x0000000406047291 */ /* 0x001fd2000f8ec0ff */
[----:B------:R-:W0:Y:S01]  /*00a0*/  LDS.U8 R0, [UR4] ;  /* 0x00000004ff007984 */ /* 0x000e220008000000 */
[----:B------:R-:W-:Y:S02]  /*00b0*/  UMOV UR4, 0x400 ;  /* 0x0000040000047882 */ /* 0x000fe40000000000 */
[----:B------:R-:W-:Y:S01]  /*00c0*/  ULEA UR4, UR6, UR4, 0x18 ;  /* 0x0000000406047291 */ /* 0x000fe2000f8ec0ff */
[----:B0-----:R-:W-:-:S13]  /*00d0*/  ISETP.NE.AND P0, PT, R0, RZ, PT ;  /* 0x000000ff0000720c */ /* 0x001fda0003f05270 */
[----:B------:R-:W-:Y:S05]  /*00e0*/  @P0 BRA `(.L_x_1) ;  /* 0x00000000007c0947 */ /* 0x000fea0003800000 */
[----:B------:R-:W-:-:S13]  /*00f0*/  ELECT P0, URZ, PT ;  /* 0x0000000000ff782f */ /* 0x000fda0003800000 */
[----:B------:R-:W-:Y:S05]  /*0100*/  @!P0 BRA `(.L_x_2) ;  /* 0x0000000000848947 */ /* 0x000fea0003800000 */
[----:B------:R-:W-:Y:S01]  /*0110*/  UMOV UR5, 0x4 ;  /* 0x0000000400057882 */ /* 0x000fe20000000000 */
[----:B------:R-:W-:Y:S02]  /*0120*/  IMAD.MOV.U32 R7, RZ, RZ, 0x1 ;  /* 0x00000001ff077424 */ /* 0x000fe400078e00ff */
[----:B------:R-:W-:Y:S02]  /*0130*/  IMAD.MOV.U32 R5, RZ, RZ, 0xf ;  /* 0x0000000fff057424 */ /* 0x000fe400078e00ff */
[----:B------:R-:W-:Y:S04]  /*0140*/  DEPBAR.LE SB0, 0x36 ;  /* 0x00008d800000791a */ /* 0x000fe80000000000 */
[----:B------:R-:W0:Y:S02]  /*0150*/  UTCATOMSWS.FIND_AND_SET.ALIGN UP1, UR5, UR5 ;  /* 0x00000005000575e3 */ /* 0x000e240008020800 */
[----:B0-----:R-:W-:-:S04]  /*0160*/  PLOP3.LUT P0, PT, PT, PT, UP1, 0x80, 0x8 ;  /* 0x000000000008781c */ /* 0x001fc80003f0f018 */
[----:B------:R-:W-:-:S04]  /*0170*/  SEL R0, RZ, 0xffffffff, !P0 ;  /* 0xffffffffff007807 */ /* 0x000fc80004000000 */
[----:B------:R-:W-:Y:S01]  /*0180*/  ISETP.NE.AND P0, PT, R0, RZ, PT ;  /* 0x000000ff0000720c */ /* 0x000fe20003f05270 */
[----:B------:R-:W-:-:S12]  /*0190*/  IMAD.U32 R0, RZ, RZ, UR5 ;  /* 0x00000005ff007e24 */ /* 0x000fd8000f8e00ff */
[----:B------:R-:W-:Y:S05]  /*01a0*/  @P0 BRA `(.L_x_3) ;  /* 0x0000000000240947 */ /* 0x000fea0003800000 */
.L_x_4:
[----:B------:R-:W-:Y:S05]  /*01b0*/  NANOSLEEP 0x64 ;  /* 0x000000640000795d */ /* 0x000fea0003800000 */
[----:B------:R-:W-:-:S05]  /*01c0*/  UMOV UR5, 0x4 ;  /* 0x0000000400057882 */ /* 0x000fca0000000000 */
[----:B------:R-:W-:Y:S04]  /*01d0*/  DEPBAR.LE SB0, 0x36 ;  /* 0x00008d800000791a */ /* 0x000fe80000000000 */
[----:B------:R-:W0:Y:S02]  /*01e0*/  UTCATOMSWS.FIND_AND_SET.ALIGN UP1, UR5, UR5 ;  /* 0x00000005000575e3 */ /* 0x000e240008020800 */
[----:B0-----:R-:W-:-:S04]  /*01f0*/  PLOP3.LUT P0, PT, PT, PT, UP1, 0x80, 0x8 ;  /* 0x000000000008781c */ /* 0x001fc80003f0f018 */
[----:B------:R-:W-:-:S04]  /*0200*/  SEL R0, RZ, 0xffffffff, !P0 ;  /* 0xffffffffff007807 */ /* 0x000fc80004000000 */
[----:B------:R-:W-:Y:S01]  /*0210*/  ISETP.NE.AND P0, PT, R0, RZ, PT ;  /* 0x000000ff0000720c */ /* 0x000fe20003f05270 */
[----:B------:R-:W-:-:S12]  /*0220*/  IMAD.U32 R0, RZ, RZ, UR5 ;  /* 0x00000005ff007e24 */ /* 0x000fd8000f8e00ff */
[----:B------:R-:W-:Y:S05]  /*0230*/  @!P0 BRA `(.L_x_4) ;  /* 0xfffffffc00dc8947 */ /* 0x000fea000383ffff */
.L_x_3:
[C---:B------:R-:W-:Y:S01]  /*0240*/  VIADD R4, R0.reuse, 0x10 ;  /* 0x0000001000047836 */ /* 0x040fe20000000000 */
[----:B------:R-:W-:Y:S01]  /*0250*/  UMOV UR5, 0x50 ;  /* 0x0000005000057882 */ /* 0x000fe20000000000 */
[----:B------:R-:W-:Y:S01]  /*0260*/  SHF.L.U32 R2, R5, R0, RZ ;  /* 0x0000000005027219 */ /* 0x000fe200000006ff */
[----:B------:R-:W-:Y:S01]  /*0270*/  ULEA UR5, UR6, UR5, 0x18 ;  /* 0x0000000506057291 */ /* 0x000fe2000f8ec0ff */
[----:B------:R-:W-:Y:S01]  /*0280*/  IMAD.SHL.U32 R0, R0, 0x20, RZ ;  /* 0x0000002000007824 */ /* 0x000fe200078e00ff */
[----:B------:R-:W-:-:S04]  /*0290*/  SHF.L.U32 R5, R7, R4, RZ ;  /* 0x0000000407057219 */ /* 0x000fc800000006ff */
[----:B------:R-:W-:-:S05]  /*02a0*/  LOP3.LUT R2, R5, R2, RZ, 0xfc, !PT ;  /* 0x0000000205027212 */ /* 0x000fca00078efcff */
[----:B------:R0:W-:Y:S04]  /*02b0*/  ATOMS.OR RZ, [UR5], R2 ;  /* 0x00000002ffff798c */ /* 0x0001e8000b000005 */
[----:B------:R0:W-:Y:S01]  /*02c0*/  STS [UR4], R0 ;  /* 0x00000000ff007988 */ /* 0x0001e20008000804 */
[----:B------:R-:W-:Y:S05]  /*02d0*/  BRA `(.L_x_2) ;  /* 0x0000000000107947 */ /* 0x000fea0003800000 */
.L_x_1:
[----:B------:R-:W-:Y:S01]  /*02e0*/  IMAD.MOV.U32 R0, RZ, RZ, -0x1 ;  /* 0xffffffffff007424 */ /* 0x000fe200078e00ff */
[----:B------:R-:W-:-:S04]  /*02f0*/  MOV R4, 0x320 ;  /* 0x0000032000047802 */ /* 0x000fc80000000f00 */
[----:B------:R0:W-:Y:S03]  /*0300*/  STS [UR4], R0 ;  /* 0x00000000ff007988 */ /* 0x0001e60008000804 */
[----:B0-----:R-:W-:Y:S05]  /*0310*/  CALL.REL.NOINC `($__internal_1_$__cuda_sm10x_tcgen05_guardrail_trap_phase_invalid_during_alloc) ;  /* 0x000000b000307944 */ /* 0x001fea0003c00000 */
.L_x_2:
[----:B------:R-:W-:Y:S05]  /*0320*/  WARPSYNC.ALL ;  /* 0x0000000000007948 */ /* 0x000fea0003800000 */
[----:B------:R-:W-:Y:S01]  /*0330*/  NOP ;  /* 0x0000000000007918 */ /* 0x000fe20000000000 */
.L_x_0:
[----:B------:R-:W1:Y:S08]  /*0340*/  LDC.64 R30, c[0x0][0x398] ;  /* 0x0000e600ff1e7b82 */ /* 0x000e700000000a00 */
[----:B------:R-:W2:Y:S02]  /*0350*/  S2UR UR5, SR_CgaSize ;  /* 0x00000000000579c3 */ /* 0x000ea40000008a00 */
[----:B--2---:R-:W-:-:S12]  /*0360*/  UIMAD UR5, UR5, -0xa0, URZ ;  /* 0xffffff60050578a4 */ /* 0x004fd8000f8e02ff */
[----:B------:R-:W2:Y:S01]  /*0370*/  LDCU UR5, c[0x0][UR5+0x2b0] ;  /* 0x00005600050577ac */ /* 0x000ea20008000800 */
[----:B------:R-:W-:Y:S01]  /*0380*/  SHF.R.U32.HI R142, RZ, 0x5, R3 ;  /* 0x00000005ff8e7819 */ /* 0x000fe20000011603 */
[----:B------:R-:W-:Y:S01]  /*0390*/  UMOV UR9, 0x400 ;  /* 0x0000040000097882 */ /* 0x000fe20000000000 */
[----:B------:R-:W3:Y:S01]  /*03a0*/  LDCU.128 UR12, c[0x0][0x380] ;  /* 0x00007000ff0c77ac */ /* 0x000ee20008000c00 */
[----:B------:R-:W4:Y:S01]  /*03b0*/  S2UR UR4, SR_CTAID.X ;  /* 0x00000000000479c3 */ /* 0x000f220000002500 */
[----:B------:R-:W-:-:S07]  /*03c0*/  UMOV UR7, 0x1 ;  /* 0x0000000100077882 */ /* 0x000fce0000000000 */
[----:B------:R-:W0:Y:S02]  /*03d0*/  LDC.64 R214, c[0x0][0x3a8] ;  /* 0x0000ea00ffd67b82 */ /* 0x000e240000000a00 */
[----:B01----:R-:W-:Y:S01]  /*03e0*/  VIADD R0, R31, 0x7f ;  /* 0x0000007f1f007836 */ /* 0x003fe20000000000 */
[----:B------:R-:W-:-:S04]  /*03f0*/  IABS R15, R30 ;  /* 0x0000001e000f7213 */ /* 0x000fc80000000000 */
[----:B------:R-:W-:Y:S02]  /*0400*/  SHF.R.S32.HI R5, RZ, 0x1f, R0 ;  /* 0x0000001fff057819 */ /* 0x000fe40000011400 */
[----:B----4-:R-:W-:Y:S01]  /*0410*/  I2FP.F32.U32 R6, UR4 ;  /* 0x0000000400067c45 */ /* 0x010fe20008201000 */
[----:B------:R-:W0:Y:S01]  /*0420*/  S2UR UR4, SR_CgaCtaId ;  /* 0x00000000000479c3 */ /* 0x000e220000008800 */
[----:B------:R-:W-:-:S03]  /*0430*/  LEA.HI R5, R5, R0, RZ, 0x7 ;  /* 0x0000000005057211 */ /* 0x000fc600078f38ff */
[----:B--2---:R-:W-:Y:S01]  /*0440*/  FMUL R6, R6, UR5 ;  /* 0x0000000506067c20 */ /* 0x004fe20008400000 */
[----:B------:R-:W-:-:S03]  /*0450*/  SHF.R.S32.HI R5, RZ, 0x7, R5 ;  /* 0x00000007ff057819 */ /* 0x000fc60000011405 */
[----:B------:R-:W-:Y:S02]  /*0460*/  F2I.U32.TRUNC.NTZ R7, R6 ;  /* 0x0000000600077305 */ /* 0x000fe4000020f000 */
[----:B------:R-:W-:-:S05]  /*0470*/  IMAD.SHL.U32 R2, R5, 0x8, RZ ;  /* 0x0000000805027824 */ /* 0x000fca00078e00ff */
[----:B------:R-:W-:-:S04]  /*0480*/  IABS R9, R2 ;  /* 0x0000000200097213 */ /* 0x000fc80000000000 */
[----:B------:R-:W1:Y:S01]  /*0490*/  I2F.RP R0, R9 ;  /* 0x0000000900007306 */ /* 0x000e620000209400 */
[----:B0-----:R-:W-:Y:S02]  /*04a0*/  USHF.L.U32 UR5, UR4, 0x6, URZ ;  /* 0x0000000604057899 */ /* 0x001fe400080006ff */
[----:B------:R-:W-:Y:S02]  /*04b0*/  ULEA UR9, UR4, UR9, 0x18 ;  /* 0x0000000904097291 */ /* 0x000fe4000f8ec0ff */
[----:B------:R-:W-:-:S03]  /*04c0*/  ULOP3.LUT UR6, UR5, 0x80, URZ, 0xc0, !UPT ;  /* 0x0000008005067892 */ /* 0x000fc6000f8ec0ff */
[----:B-1----:R-:W0:Y:S02]  /*04d0*/  MUFU.RCP R0, R0 ;  /* 0x0000000000007308 */ /* 0x002e240000001000 */
[----:B0-----:R-:W-:Y:S01]  /*04e0*/  VIADD R4, R0, 0xffffffe ;  /* 0x0ffffffe00047836 */ /* 0x001fe20000000000 */
[----:B------:R-:W-:-:S05]  /*04f0*/  IABS R0, R7 ;  /* 0x0000000700007213 */ /* 0x000fca0000000000 */
[----:B------:R0:W1:Y:S02]  /*0500*/  F2I.FTZ.U32.TRUNC.NTZ R5, R4 ;  /* 0x0000000400057305 */ /* 0x000064000021f000 */
[----:B0-----:R-:W-:Y:S02]  /*0510*/  IMAD.MOV.U32 R4, RZ, RZ, RZ ;  /* 0x000000ffff047224 */ /* 0x001fe400078e00ff */
[----:B-1----:R-:W-:-:S04]  /*0520*/  IMAD.MOV R8, RZ, RZ, -R5 ;  /* 0x000000ffff087224 */ /* 0x002fc800078e0a05 */
[----:B------:R-:W-:Y:S01]  /*0530*/  IMAD R11, R8, R9, RZ ;  /* 0x00000009080b7224 */ /* 0x000fe200078e02ff */
[----:B------:R-:W-:-:S03]  /*0540*/  IABS R8, R2 ;  /* 0x0000000200087213 */ /* 0x000fc60000000000 */
[----:B------:R-:W-:-:S04]  /*0550*/  IMAD.HI.U32 R5, R5, R11, R4 ;  /* 0x0000000b05057227 */ /* 0x000fc800078e0004 */
[----:B------:R-:W-:Y:S02]  /*0560*/  IMAD.MOV R4, RZ, RZ, -R8 ;  /* 0x000000ffff047224 */ /* 0x000fe400078e0a08 */
[----:B------:R-:W-:-:S04]  /*0570*/  IMAD.HI.U32 R5, R5, R0, RZ ;  /* 0x0000000005057227 */ /* 0x000fc800078e00ff */
[----:B------:R-:W-:Y:S01]  /*0580*/  IMAD R0, R5, R4, R0 ;  /* 0x0000000405007224 */ /* 0x000fe200078e0200 */
[----:B------:R-:W-:Y:S04]  /*0590*/  BAR.SYNC.DEFER_BLOCKING 0x0 ;  /* 0x0000000000007b1d */ /* 0x000fe80000010000 */
[----:B------:R-:W-:-:S13]  /*05a0*/  ISETP.GT.U32.AND P1, PT, R9, R0, PT ;  /* 0x000000000900720c */ /* 0x000fda0003f24070 */
[----:B------:R-:W-:Y:S02]  /*05b0*/  @!P1 IMAD.IADD R0, R0, 0x1, -R9 ;  /* 0x0000000100009824 */ /* 0x000fe400078e0a09 */
[----:B------:R-:W-:Y:S01]  /*05c0*/  @!P1 VIADD R5, R5, 0x1 ;  /* 0x0000000105059836 */ /* 0x000fe20000000000 */
[----:B------:R-:W-:Y:S02]  /*05d0*/  ISETP.NE.AND P1, PT, R2, RZ, PT ;  /* 0x000000ff0200720c */ /* 0x000fe40003f25270 */
[----:B------:R-:W-:Y:S02]  /*05e0*/  ISETP.GE.U32.AND P0, PT, R0, R9, PT ;  /* 0x000000090000720c */ /* 0x000fe40003f06070 */
[----:B------:R-:W-:-:S04]  /*05f0*/  LOP3.LUT R0, R7, R2, RZ, 0x3c, !PT ;  /* 0x0000000207007212 */ /* 0x000fc800078e3cff */
[----:B------:R-:W-:Y:S01]  /*0600*/  ISETP.GE.AND P2, PT, R0, RZ, PT ;  /* 0x000000ff0000720c */ /* 0x000fe20003f46270 */
[----:B------:R-:W-:-:S06]  /*0610*/  VIADD R0, R30, 0xff ;  /* 0x000000ff1e007836 */ /* 0x000fcc0000000000 */
[----:B------:R-:W-:-:S04]  /*0620*/  @P0 VIADD R5, R5, 0x1 ;  /* 0x0000000105050836 */ /* 0x000fc80000000000 */
[----:B------:R-:W-:Y:S01]  /*0630*/  IMAD.MOV.U32 R4, RZ, RZ, R5 ;  /* 0x000000ffff047224 */ /* 0x000fe200078e0005 */
[----:B------:R-:W-:-:S03]  /*0640*/  SHF.R.S32.HI R5, RZ, 0x1f, R0 ;  /* 0x0000001fff057819 */ /* 0x000fc60000011400 */
[----:B------:R-:W-:Y:S01]  /*0650*/  @!P2 IMAD.MOV R4, RZ, RZ, -R4 ;  /* 0x000000ffff04a224 */ /* 0x000fe200078e0a04 */
[----:B------:R-:W-:Y:S02]  /*0660*/  @!P1 LOP3.LUT R4, RZ, R2, RZ, 0x33, !PT ;  /* 0x00000002ff049212 */ /* 0x000fe400078e33ff */
[----:B------:R-:W-:-:S03]  /*0670*/  LEA.HI R5, R5, R0, RZ, 0x8 ;  /* 0x0000000005057211 */ /* 0x000fc600078f40ff */
[----:B------:R-:W-:Y:S02]  /*0680*/  IMAD.SHL.U32 R10, R4, 0x8, RZ ;  /* 0x00000008040a7824 */ /* 0x000fe400078e00ff */
[----:B------:R-:W-:-:S03]  /*0690*/  IMAD.MOV R4, RZ, RZ, -R4 ;  /* 0x000000ffff047224 */ /* 0x000fc600078e0a04 */
[----:B------:R-:W-:Y:S01]  /*06a0*/  LEA.HI.SX32 R5, R5, -R10, 0x18 ;  /* 0x8000000a05057211 */ /* 0x000fe200078fc2ff */
[----:B------:R-:W-:Y:S02]  /*06b0*/  IMAD R12, R2, R4, R7 ;  /* 0x00000004020c7224 */ /* 0x000fe400078e0207 */
[----:B------:R-:W-:Y:S01]  /*06c0*/  IMAD.MOV.U32 R4, RZ, RZ, RZ ;  /* 0x000000ffff047224 */ /* 0x000fe200078e00ff */
[----:B------:R-:W-:Y:S02]  /*06d0*/  VIMNMX R13, PT, PT, R5, 0x8, PT ;  /* 0x00000008050d7848 */ /* 0x000fe40003fe0100 */
[----:B------:R-:W-:Y:S02]  /*06e0*/  IABS R11, R12 ;  /* 0x0000000c000b7213 */ /* 0x000fe40000000000 */
[----:B------:R-:W-:-:S04]  /*06f0*/  IABS R9, R13 ;  /* 0x0000000d00097213 */ /* 0x000fc80000000000 */
[----:B------:R-:W0:Y:S08]  /*0700*/  I2F.RP R0, R9 ;  /* 0x0000000900007306 */ /* 0x000e300000209400 */
[----:B0-----:R-:W0:Y:S02]  /*0710*/  MUFU.RCP R0, R0 ;  /* 0x0000000000007308 */ /* 0x001e240000001000 */
[----:B0-----:R-:W-:-:S06]  /*0720*/  VIADD R5, R0, 0xffffffe ;  /* 0x0ffffffe00057836 */ /* 0x001fcc0000000000 */
[----:B------:R-:W0:Y:S02]  /*0730*/  F2I.FTZ.U32.TRUNC.NTZ R5, R5 ;  /* 0x0000000500057305 */ /* 0x000e24000021f000 */
[----:B0-----:R-:W-:-:S04]  /*0740*/  IMAD.MOV R6, RZ, RZ, -R5 ;  /* 0x000000ffff067224 */ /* 0x001fc800078e0a05 */
[----:B------:R-:W-:-:S04]  /*0750*/  IMAD.MOV.U32 R2, RZ, RZ, R6 ;  /* 0x000000ffff027224 */ /* 0x000fc800078e0006 */
[----:B------:R-:W-:Y:S01]  /*0760*/  IMAD R7, R2, R9, RZ ;  /* 0x0000000902077224 */ /* 0x000fe200078e02ff */
[----:B------:R-:W-:-:S03]  /*0770*/  IABS R2, R13 ;  /* 0x0000000d00027213 */ /* 0x000fc60000000000 */
[----:B------:R-:W-:Y:S01]  /*0780*/  IMAD.HI.U32 R4, R5, R7, R4 ;  /* 0x0000000705047227 */ /* 0x000fe200078e0004 */
[----:B------:R-:W-:-:S03]  /*0790*/  IABS R7, R31 ;  /* 0x0000001f00077213 */ /* 0x000fc60000000000 */
[----:B------:R-:W-:Y:S01]  /*07a0*/  IMAD.MOV R0, RZ, RZ, -R2 ;  /* 0x000000ffff007224 */ /* 0x000fe200078e0a02 */
[----:B------:R-:W0:Y:S01]  /*07b0*/  I2F.RP R6, R7 ;  /* 0x0000000700067306 */ /* 0x000e220000209400 */
[----:B------:R-:W-:-:S04]  /*07c0*/  IMAD.HI.U32 R4, R4, R11, RZ ;  /* 0x0000000b04047227 */ /* 0x000fc800078e00ff */
[----:B------:R-:W-:-:S03]  /*07d0*/  IMAD R0, R4, R0, R11 ;  /* 0x0000000004007224 */ /* 0x000fc600078e020b */
[----:B------:R-:W1:Y:S02]  /*07e0*/  I2F.RP R2, R15 ;  /* 0x0000000f00027306 */ /* 0x000e640000209400 */
[----:B------:R-:W-:-:S06]  /*07f0*/  ISETP.GT.U32.AND P1, PT, R9, R0, PT ;  /* 0x000000000900720c */ /* 0x000fcc0003f24070 */
[----:B0-----:R-:W0:Y:S07]  /*0800*/  MUFU.RCP R6, R6 ;  /* 0x0000000600067308 */ /* 0x001e2e0000001000 */
[----:B------:R-:W-:Y:S01]  /*0810*/  @!P1 IMAD.IADD R0, R0, 0x1, -R9 ;  /* 0x0000000100009824 */ /* 0x000fe200078e0a09 */
[----:B-1----:R-:W1:Y:S01]  /*0820*/  MUFU.RCP R2, R2 ;  /* 0x0000000200027308 */ /* 0x002e620000001000 */
[----:B------:R-:W-:Y:S01]  /*0830*/  @!P1 VIADD R4, R4, 0x1 ;  /* 0x0000000104049836 */ /* 0x000fe20000000000 */
[----:B------:R-:W-:-:S02]  /*0840*/  ISETP.NE.AND P1, PT, R13, RZ, PT ;  /* 0x000000ff0d00720c */ /* 0x000fc40003f25270 */
[----:B------:R-:W-:Y:S02]  /*0850*/  ISETP.GE.U32.AND P0, PT, R0, R9, PT ;  /* 0x000000090000720c */ /* 0x000fe40003f06070 */
[----:B------:R-:W-:Y:S01]  /*0860*/  LOP3.LUT R0, R12, R13, RZ, 0x3c, !PT ;  /* 0x0000000d0c007212 */ /* 0x000fe200078e3cff */
[----:B0-----:R-:W-:-:S03]  /*0870*/  VIADD R8, R6, 0xffffffe ;  /* 0x0ffffffe06087836 */ /* 0x001fc60000000000 */
[----:B------:R-:W-:Y:S01]  /*0880*/  ISETP.GE.AND P2, PT, R0, RZ, PT ;  /* 0x000000ff0000720c */ /* 0x000fe20003f46270 */
[----:B------:R0:W2:Y:S06]  /*0890*/  F2I.FTZ.U32.TRUNC.NTZ R9, R8 ;  /* 0x0000000800097305 */ /* 0x0000ac000021f000 */
[----:B------:R-:W-:Y:S02]  /*08a0*/  @P0 VIADD R4, R4, 0x1 ;  /* 0x0000000104040836 */ /* 0x000fe40000000000 */
[----:B-1----:R-:W-:Y:S02]  /*08b0*/  VIADD R5, R2, 0xffffffe ;  /* 0x0ffffffe02057836 */ /* 0x002fe40000000000 */
[----:B------:R-:W-:-:S02]  /*08c0*/  IMAD.MOV.U32 R14, RZ, RZ, R4 ;  /* 0x000000ffff0e7224 */ /* 0x000fc400078e0004 */
[----:B------:R-:W-:Y:S02]  /*08d0*/  IMAD.MOV.U32 R4, RZ, RZ, RZ ;  /* 0x000000ffff047224 */ /* 0x000fe400078e00ff */
[----:B------:R-:W-:Y:S01]  /*08e0*/  @!P2 IMAD.MOV R14, RZ, RZ, -R14 ;  /* 0x000000ffff0ea224 */ /* 0x000fe200078e0a0e */
[----:B------:R-:W1:Y:S01]  /*08f0*/  F2I.FTZ.U32.TRUNC.NTZ R5, R5 ;  /* 0x0000000500057305 */ /* 0x000e62000021f000 */
[----:B------:R-:W-:Y:S01]  /*0900*/  @!P1 LOP3.LUT R14, RZ, R13, RZ, 0x33, !PT ;  /* 0x0000000dff0e9212 */ /* 0x000fe200078e33ff */
[----:B0-----:R-:W-:-:S04]  /*0910*/  IMAD.MOV.U32 R8, RZ, RZ, RZ ;  /* 0x000000ffff087224 */ /* 0x001fc800078e00ff */
[----:B------:R-:W-:-:S04]  /*0920*/  IMAD.MOV R0, RZ, RZ, -R14 ;  /* 0x000000ffff007224 */ /* 0x000fc800078e0a0e */
[----:B------:R-:W-:Y:S01]  /*0930*/  IMAD R0, R13, R0, R12 ;  /* 0x000000000d007224 */ /* 0x000fe200078e020c */
[C---:B------:R-:W-:Y:S01]  /*0940*/  LEA.HI R13, R3.reuse, UR5, RZ, 0x1a ;  /* 0x00000005030d7c11 */ /* 0x040fe2000f8fd0ff */
[----:B--2---:R-:W-:Y:S02]  /*0950*/  IMAD.MOV R12, RZ, RZ, -R9 ;  /* 0x000000ffff0c7224 */ /* 0x004fe400078e0a09 */
[----:B------:R-:W-:Y:S01]  /*0960*/  IMAD.IADD R0, R10, 0x1, R0 ;  /* 0x000000010a007824 */ /* 0x000fe200078e0200 */
[----:B------:R-:W-:Y:S01]  /*0970*/  LOP3.LUT R10, R3, 0x7f, RZ, 0xc0, !PT ;  /* 0x0000007f030a7812 */ /* 0x000fe200078ec0ff */
[----:B-1----:R-:W-:-:S03]  /*0980*/  IMAD.MOV R2, RZ, RZ, -R5 ;  /* 0x000000ffff027224 */ /* 0x002fc600078e0a05 */
[----:B------:R-:W-:Y:S01]  /*0990*/  LEA R11, R0, UR6, 0x8 ;  /* 0x00000006000b7c11 */ /* 0x000fe2000f8e40ff */
[----:B------:R-:W-:Y:S01]  /*09a0*/  IMAD R17, R2, R15, RZ ;  /* 0x0000000f02117224 */ /* 0x000fe200078e02ff */
[----:B------:R-:W-:Y:S01]  /*09b0*/  UIADD3 UR6, UPT, UPT, UR9, 0x4000, URZ ;  /* 0x0000400009067890 */ /* 0x000fe2000fffe0ff */
[----:B------:R-:W-:Y:S02]  /*09c0*/  IMAD.SHL.U32 R2, R14, 0x80, RZ ;  /* 0x000000800e027824 */ /* 0x000fe400078e00ff */
[----:B------:R-:W-:Y:S02]  /*09d0*/  IMAD.IADD R0, R10, 0x1, R11 ;  /* 0x000000010a007824 */ /* 0x000fe400078e020b */
[----:B------:R-:W-:Y:S01]  /*09e0*/  IMAD.HI.U32 R4, R5, R17, R4 ;  /* 0x0000001105047227 */ /* 0x000fe200078e0004 */
[----:B------:R-:W-:Y:S02]  /*09f0*/  LOP3.LUT R13, R2, 0x41, R13, 0xf8, !PT ;  /* 0x00000041020d7812 */ /* 0x000fe400078ef80d */
[----:B------:R-:W-:Y:S01]  /*0a00*/  IABS R6, R0 ;  /* 0x0000000000067213 */ /* 0x000fe20000000000 */
[----:B------:R-:W-:Y:S01]  /*0a10*/  IMAD R5, R12, R7, RZ ;  /* 0x000000070c057224 */ /* 0x000fe200078e02ff */
[----:B------:R-:W-:-:S02]  /*0a20*/  IABS R11, R13 ;  /* 0x0000000d000b7213 */ /* 0x000fc40000000000 */
[----:B------:R-:W-:Y:S01]  /*0a30*/  LOP3.LUT R17, R13, 0x2, RZ, 0xfc, !PT ;  /* 0x000000020d117812 */ /* 0x000fe200078efcff */
[----:B------:R-:W-:Y:S01]  /*0a40*/  IMAD.HI.U32 R8, R9, R5, R8 ;  /* 0x0000000509087227 */ /* 0x000fe200078e0008 */
[C---:B------:R-:W-:Y:S02]  /*0a50*/  LOP3.LUT R18, R13.reuse, 0x4, RZ, 0xfc, !PT ;  /* 0x000000040d127812 */ /* 0x040fe400078efcff */
[----:B------:R-:W-:Y:S01]  /*0a60*/  IABS R14, R17 ;  /* 0x00000011000e7213 */ /* 0x000fe20000000000 */
[----:B------:R-:W-:Y:S01]  /*0a70*/  IMAD.HI.U32 R4, R4, R6, RZ ;  /* 0x0000000604047227 */ /* 0x000fe200078e00ff */
[----:B------:R-:W-:Y:S02]  /*0a80*/  IABS R16, R18 ;  /* 0x0000001200107213 */ /* 0x000fe40000000000 */
[C---:B------:R-:W-:Y:S01]  /*0a90*/  LOP3.LUT R19, R13.reuse, 0x8, RZ, 0xfc, !PT ;  /* 0x000000080d137812 */ /* 0x040fe200078efcff */
[----:B------:R-:W-:Y:S01]  /*0aa0*/  IMAD.HI.U32 R5, R8, R11, RZ ;  /* 0x0000000b08057227 */ /* 0x000fe200078e00ff */
[----:B------:R-:W-:-:S02]  /*0ab0*/  LOP3.LUT R21, R13, 0x1a, RZ, 0xfc, !PT ;  /* 0x0000001a0d157812 */ /* 0x000fc400078efcff */
[C---:B------:R-:W-:Y:S01]  /*0ac0*/  LOP3.LUT R23, R13.reuse, 0x26, RZ, 0xfc, !PT ;  /* 0x000000260d177812 */ /* 0x040fe200078efcff */
[----:B------:R-:W-:Y:S01]  /*0ad0*/  IMAD.MOV R4, RZ, RZ, -R4 ;  /* 0x000000ffff047224 */ /* 0x000fe200078e0a04 */
[----:B------:R-:W-:Y:S01]  /*0ae0*/  LOP3.LUT R25, R13, 0x28, RZ, 0xfc, !PT ;  /* 0x000000280d197812 */ /* 0x000fe200078efcff */
[----:B------:R-:W-:Y:S01]  /*0af0*/  IMAD.MOV R12, RZ, RZ, -R5 ;  /* 0x000000ffff0c7224 */ /* 0x000fe200078e0a05 */
[----:B------:R-:W-:Y:S01]  /*0b00*/  IABS R40, R23 ;  /* 0x0000001700287213 */ /* 0x000fe20000000000 */
[----:B------:R-:W-:Y:S01]  /*0b10*/  IMAD R6, R15, R4, R6 ;  /* 0x000000040f067224 */ /* 0x000fe200078e0206 */
[----:B------:R-:W-:Y:S01]  /*0b20*/  IABS R42, R25 ;  /* 0x00000019002a7213 */ /* 0x000fe20000000000 */
[----:B------:R-:W-:Y:S01]  /*0b30*/  IMAD R4, R7, R12, R11 ;  /* 0x0000000c07047224 */ /* 0x000fe200078e020b */
[----:B------:R-:W-:Y:S01]  /*0b40*/  LOP3.LUT R11, R13, 0x6, RZ, 0xfc, !PT ;  /* 0x000000060d0b7812 */ /* 0x000fe200078efcff */
[----:B------:R-:W-:Y:S01]  /*0b50*/  IMAD.HI.U32 R5, R8, R14, RZ ;  /* 0x0000000e08057227 */ /* 0x000fe200078e00ff */
[----:B------:R-:W-:-:S02]  /*0b60*/  ISETP.GT.U32.AND P0, PT, R15, R6, PT ;  /* 0x000000060f00720c */ /* 0x000fc40003f04070 */
[----:B------:R-:W-:Y:S01]  /*0b70*/  ISETP.GT.U32.AND P2, PT, R7, R4, PT ;  /* 0x000000040700720c */ /* 0x000fe20003f44070 */
[----:B------:R-:W-:Y:S01]  /*0b80*/  IMAD.HI.U32 R9, R8, R16, RZ ;  /* 0x0000001008097227 */ /* 0x000fe200078e00ff */
[C---:B------:R-:W-:Y:S02]  /*0b90*/  LOP3.LUT R29, R13.reuse, 0x2c, RZ, 0xfc, !PT ;  /* 0x0000002c0d1d7812 */ /* 0x040fe400078efcff */
[C---:B------:R-:W-:Y:S01]  /*0ba0*/  LOP3.LUT R27, R13.reuse, 0x2a, RZ, 0xfc, !PT ;  /* 0x0000002a0d1b7812 */ /* 0x040fe200078efcff */
[----:B------:R-:W-:Y:S01]  /*0bb0*/  IMAD.MOV R5, RZ, RZ, -R5 ;  /* 0x000000ffff057224 */ /* 0x000fe200078e0a05 */
[----:B------:R-:W-:Y:S01]  /*0bc0*/  IABS R46, R29 ;  /* 0x0000001d002e7213 */ /* 0x000fe20000000000 */
[----:B------:R-:W-:Y:S01]  /*0bd0*/  IMAD.MOV R9, RZ, RZ, -R9 ;  /* 0x000000ffff097224 */ /* 0x000fe200078e0a09 */
[----:B------:R-:W-:Y:S01]  /*0be0*/  LOP3.LUT R33, R13, 0x2e, RZ, 0xfc, !PT ;  /* 0x0000002e0d217812 */ /* 0x000fe200078efcff */
[C---:B------:R-:W-:Y:S01]  /*0bf0*/  IMAD R12, R7.reuse, R5, R14 ;  /* 0x00000005070c7224 */ /* 0x040fe200078e020e */
[----:B------:R-:W-:Y:S01]  /*0c00*/  IABS R44, R27 ;  /* 0x0000001b002c7213 */ /* 0x000fe20000000000 */
[C---:B------:R-:W-:Y:S01]  /*0c10*/  IMAD R14, R7.reuse, R9, R16 ;  /* 0x00000009070e7224 */ /* 0x040fe200078e0210 */
[----:B------:R-:W-:Y:S01]  /*0c20*/  IABS R9, R11 ;  /* 0x0000000b00097213 */ /* 0x000fe20000000000 */
[----:B------:R-:W-:Y:S01]  /*0c30*/  @!P2 IMAD.IADD R4, R4, 0x1, -R7 ;  /* 0x000000010404a824 */ /* 0x000fe200078e0a07 */
[----:B------:R-:W-:Y:S01]  /*0c40*/  ISETP.NE.U32.AND P2, PT, R10, RZ, PT ;  /* 0x000000ff0a00720c */ /* 0x000fe20003f45070 */
[----:B------:R-:W-:Y:S01]  /*0c50*/  @!P0 IMAD.IADD R6, R6, 0x1, -R15 ;  /* 0x0000000106068824 */ /* 0x000fe200078e0a0f */
[C---:B------:R-:W-:Y:S01]  /*0c60*/  ISETP.GT.U32.AND P1, PT, R7.reuse, R14, PT ;  /* 0x0000000e0700720c */ /* 0x040fe20003f24070 */
[----:B------:R-:W-:Y:S01]  /*0c70*/  IMAD.HI.U32 R5, R8, R9, RZ ;  /* 0x0000000908057227 */ /* 0x000fe200078e00ff */
[----:B------:R-:W-:-:S02]  /*0c80*/  ISETP.GT.U32.AND P6, PT, R7, R4, PT ;  /* 0x000000040700720c */ /* 0x000fc40003fc4070 */
[----:B------:R-:W-:Y:S01]  /*0c90*/  IABS R16, R19 ;  /* 0x0000001300107213 */ /* 0x000fe20000000000 */
[----:B------:R-:W-:Y:S01]  /*0ca0*/  IMAD.MOV R10, RZ, RZ, -R5 ;  /* 0x000000ffff0a7224 */ /* 0x000fe200078e0a05 */
[----:B------:R-:W-:Y:S02]  /*0cb0*/  ISETP.GT.U32.AND P4, PT, R15, R6, PT ;  /* 0x000000060f00720c */ /* 0x000fe40003f84070 */
[C---:B------:R-:W-:Y:S01]  /*0cc0*/  ISETP.GT.U32.AND P3, PT, R7.reuse, R12, PT ;  /* 0x0000000c0700720c */ /* 0x040fe20003f64070 */
[----:B------:R-:W-:Y:S01]  /*0cd0*/  IMAD R10, R7, R10, R9 ;  /* 0x0000000a070a7224 */ /* 0x000fe200078e0209 */
[----:B------:R-:W-:Y:S01]  /*0ce0*/  ISETP.GE.AND P0, PT, R17, RZ, PT ;  /* 0x000000ff1100720c */ /* 0x000fe20003f06270 */
[----:B------:R-:W-:Y:S01]  /*0cf0*/  IMAD.HI.U32 R5, R8, R16, RZ ;  /* 0x0000001008057227 */ /* 0x000fe200078e00ff */
[----:B------:R-:W-:Y:S02]  /*0d00*/  LOP3.LUT R17, R13, 0x14, RZ, 0xfc, !PT ;  /* 0x000000140d117812 */ /* 0x000fe400078efcff */
[----:B------:R-:W-:Y:S01]  /*0d10*/  ISETP.GT.U32.AND P5, PT, R7, R10, PT ;  /* 0x0000000a0700720c */ /* 0x000fe20003fa4070 */
[----:B------:R-:W-:Y:S01]  /*0d20*/  @!P6 IMAD.IADD R4, R4, 0x1, -R7 ;  /* 0x000000010404e824 */ /* 0x000fe200078e0a07 */
[----:B------:R-:W-:Y:S01]  /*0d30*/  ISETP.GE.AND P6, PT, R13, RZ, PT ;  /* 0x000000ff0d00720c */ /* 0x000fe20003fc6270 */
[----:B------:R-:W-:Y:S01]  /*0d40*/  IMAD.MOV R5, RZ, RZ, -R5 ;  /* 0x000000ffff057224 */ /* 0x000fe200078e0a05 */
[----:B------:R-:W-:Y:S01]  /*0d50*/  IABS R24, R17 ;  /* 0x0000001100187213 */ /* 0x000fe20000000000 */
[----:B------:R-:W-:Y:S01]  /*0d60*/  @!P1 IMAD.IADD R14, R14, 0x1, -R7 ;  /* 0x000000010e0e9824 */ /* 0x000fe200078e0a07 */
[----:B------:R-:W-:Y:S01]  /*0d70*/  IABS R48, R33 ;  /* 0x0000002100307213 */ /* 0x000fe20000000000 */
[----:B------:R-:W-:Y:S01]  /*0d80*/  IMAD R16, R7, R5, R16 ;  /* 0x0000000507107224 */ /* 0x000fe200078e0210 */
[C---:B------:R-:W-:Y:S01]  /*0d90*/  LOP3.LUT R5, R13.reuse, 0xc, RZ, 0xfc, !PT ;  /* 0x0000000c0d057812 */ /* 0x040fe200078efcff */
[----:B------:R-:W-:Y:S01]  /*0da0*/  @!P4 IMAD.IADD R6, R6, 0x1, -R15 ;  /* 0x000000010606c824 */ /* 0x000fe200078e0a0f */
[----:B------:R-:W-:Y:S01]  /*0db0*/  LOP3.LUT R15, R13, 0xa, RZ, 0xfc, !PT ;  /* 0x0000000a0d0f7812 */ /* 0x000fe200078efcff */
[--C-:B------:R-:W-:Y:S01]  /*0dc0*/  @!P3 IMAD.IADD R12, R12, 0x1, -R7.reuse ;  /* 0x000000010c0cb824 */ /* 0x100fe200078e0a07 */
[C---:B------:R-:W-:Y:S01]  /*0dd0*/  ISETP.GT.U32.AND P3, PT, R7.reuse, R14, PT ;  /* 0x0000000e0700720c */ /* 0x040fe20003f64070 */
[----:B------:R-:W-:Y:S01]  /*0de0*/  @!P5 IMAD.IADD R10, R10, 0x1, -R7 ;  /* 0x000000010a0ad824 */ /* 0x000fe200078e0a07 */
[----:B------:R-:W-:Y:S01]  /*0df0*/  ISETP.GT.U32.AND P5, PT, R7, R16, PT ;  /* 0x000000100700720c */ /* 0x000fe20003fa4070 */
[----:B------:R-:W-:Y:S01]  /*0e00*/  IMAD.MOV.U32 R155, RZ, RZ, R4 ;  /* 0x000000ffff9b7224 */ /* 0x000fe200078e0004 */
[----:B------:R-:W-:-:S02]  /*0e10*/  IABS R9, R15 ;  /* 0x0000000f00097213 */ /* 0x000fc40000000000 */
[----:B------:R-:W-:Y:S01]  /*0e20*/  ISETP.GE.AND P4, PT, R18, RZ, PT ;  /* 0x000000ff1200720c */ /* 0x000fe20003f86270 */
[----:B------:R-:W-:Y:S01]  /*0e30*/  @!P6 IMAD.MOV R155, RZ, RZ, -R155 ;  /* 0x000000ffff9be224 */ /* 0x000fe200078e0a9b */
[C---:B------:R-:W-:Y:S01]  /*0e40*/  ISETP.GT.U32.AND P6, PT, R7.reuse, R10, PT ;  /* 0x0000000a0700720c */ /* 0x040fe20003fc4070 */
[----:B------:R-:W-:Y:S01]  /*0e50*/  IMAD.HI.U32 R4, R8, R9, RZ ;  /* 0x0000000908047227 */ /* 0x000fe200078e00ff */
[----:B------:R-:W-:Y:S02]  /*0e60*/  ISETP.GT.U32.AND P1, PT, R7, R12, PT ;  /* 0x0000000c0700720c */ /* 0x000fe40003f24070 */
[----:B------:R-:W-:Y:S01]  /*0e70*/  IABS R18, R5 ;  /* 0x0000000500127213 */ /* 0x000fe20000000000 */
[----:B------:R-:W-:Y:S01]  /*0e80*/  IMAD.MOV R4, RZ, RZ, -R4 ;  /* 0x000000ffff047224 */ /* 0x000fe200078e0a04 */
[----:B------:R-:W-:Y:S01]  /*0e90*/  LOP3.LUT R35, R13, 0x30, RZ, 0xfc, !PT ;  /* 0x000000300d237812 */ /* 0x000fe200078efcff */
[--C-:B------:R-:W-:Y:S01]  /*0ea0*/  @!P3 IMAD.IADD R14, R14, 0x1, -R7.reuse ;  /* 0x000000010e0eb824 */ /* 0x100fe200078e0a07 */
[----:B------:R-:W-:Y:S01]  /*0eb0*/  ISETP.GE.AND P3, PT, R19, RZ, PT ;  /* 0x000000ff1300720c */ /* 0x000fe20003f66270 */
[----:B------:R-:W-:Y:S01]  /*0ec0*/  @!P5 IMAD.IADD R16, R16, 0x1, -R7 ;  /* 0x000000011010d824 */ /* 0x000fe200078e0a07 */
[----:B------:R-:W-:Y:S01]  /*0ed0*/  LOP3.LUT R19, R13, 0x16, RZ, 0xfc, !PT ;  /* 0x000000160d137812 */ /* 0x000fe200078efcff */
[----:B------:R-:W-:Y:S01]  /*0ee0*/  IMAD R4, R7, R4, R9 ;  /* 0x0000000407047224 */ /* 0x000fe200078e0209 */
[----:B------:R-:W-:Y:S01]  /*0ef0*/  IABS R50, R35 ;  /* 0x0000002300327213 */ /* 0x000fe20000000000 */
[----:B------:R-:W-:Y:S01]  /*0f00*/  @!P4 IMAD.MOV R14, RZ, RZ, -R14 ;  /* 0x000000ffff0ec224 */ /* 0x000fe200078e0a0e */
[----:B------:R-:W-:Y:S01]  /*0f10*/  ISETP.GE.AND P4, PT, R5, RZ, PT ;  /* 0x000000ff0500720c */ /* 0x000fe20003f86270 */
[----:B------:R-:W-:Y:S01]  /*0f20*/  @!P6 IMAD.IADD R10, R10, 0x1, -R7 ;  /* 0x000000010a0ae824 */ /* 0x000fe200078e0a07 */
[C---:B------:R-:W-:Y:S01]  /*0f30*/  ISETP.GT.U32.AND P5, PT, R7.reuse, R16, PT ;  /* 0x000000100700720c */ /* 0x040fe20003fa4070 */
[----:B------:R-:W-:Y:S01]  /*0f40*/  IMAD.HI.U32 R5, R8, R18, RZ ;  /* 0x0000001208057227 */ /* 0x000fe200078e00ff */
[----:B------:R-:W-:-:S02]  /*0f50*/  ISETP.GT.U32.AND P6, PT, R7, R4, PT ;  /* 0x000000040700720c */ /* 0x000fc40003fc4070 */
[----:B------:R-:W-:Y:S01]  /*0f60*/  IABS R26, R19 ;  /* 0x00000013001a7213 */ /* 0x000fe20000000000 */
[----:B------:R-:W-:Y:S01]  /*0f70*/  @!P1 IMAD.IADD R12, R12, 0x1, -R7 ;  /* 0x000000010c0c9824 */ /* 0x000fe200078e0a07 */
[----:B------:R-:W-:Y:S01]  /*0f80*/  ISETP.GE.AND P1, PT, R11, RZ, PT ;  /* 0x000000ff0b00720c */ /* 0x000fe20003f26270 */
[----:B------:R-:W-:Y:S01]  /*0f90*/  IMAD.MOV R9, RZ, RZ, -R5 ;  /* 0x000000ffff097224 */ /* 0x000fe200078e0a05 */
[----:B------:R-:W-:Y:S01]  /*0fa0*/  LOP3.LUT R11, R13, 0xe, RZ, 0xfc, !PT ;  /* 0x0000000e0d0b7812 */ /* 0x000fe200078efcff */
[----:B------:R-:W-:Y:S01]  /*0fb0*/  @!P0 IMAD.MOV R12, RZ, RZ, -R12 ;  /* 0x000000ffff0c8224 */ /* 0x000fe200078e0a0c */
[----:B------:R-:W-:Y:S01]  /*0fc0*/  ISETP.GE.AND P0, PT, R15, RZ, PT ;  /* 0x000000ff0f00720c */ /* 0x000fe20003f06270 */
[----:B------:R-:W-:Y:S01]  /*0fd0*/  IMAD R18, R7, R9, R18 ;  /* 0x0000000907127224 */ /* 0x000fe200078e0212 */
[----:B------:R-:W-:Y:S01]  /*0fe0*/  IABS R20, R11 ;  /* 0x0000000b00147213 */ /* 0x000fe20000000000 */
[--C-:B------:R-:W-:Y:S01]  /*0ff0*/  @!P5 IMAD.IADD R16, R16, 0x1, -R7.reuse ;  /* 0x000000011010d824 */ /* 0x100fe200078e0a07 */
[----:B------:R-:W-:Y:S01]  /*1000*/  LOP3.LUT R15, R13, 0x10, RZ, 0xfc, !PT ;  /* 0x000000100d0f7812 */ /* 0x000fe200078efcff */
[----:B------:R-:W-:Y:S01]  /*1010*/  @!P6 IMAD.IADD R4, R4, 0x1, -R7 ;  /* 0x000000010404e824 */ /* 0x000fe200078e0a07 */
[----:B------:R-:W-:Y:S01]  /*1020*/  ISETP.GT.U32.AND P5, PT, R7, R18, PT ;  /* 0x000000120700720c */ /* 0x000fe20003fa4070 */
[----:B------:R-:W-:Y:S01]  /*1030*/  IMAD.HI.U32 R5, R8, R20, RZ ;  /* 0x0000001408057227 */ /* 0x000fe200078e00ff */
[----:B------:R-:W-:-:S02]  /*1040*/  IABS R22, R15 ;  /* 0x0000000f00167213 */ /* 0x000fc40000000000 */
[----:B------:R-:W-:Y:S01]  /*1050*/  ISETP.GT.U32.AND P6, PT, R7, R4, PT ;  /* 0x000000040700720c */ /* 0x000fe20003fc4070 */
[----:B------:R-:W-:Y:S01]  /*1060*/  @!P1 IMAD.MOV R10, RZ, RZ, -R10 ;  /* 0x000000ffff0a9224 */ /* 0x000fe200078e0a0a */
[----:B------:R-:W-:Y:S01]  /*1070*/  ISETP.GE.AND P1, PT, R11, RZ, PT ;  /* 0x000000ff0b00720c */ /* 0x000fe20003f26270 */
[----:B------:R-:W-:Y:S01]  /*1080*/  IMAD.MOV R5, RZ, RZ, -R5 ;  /* 0x000000ffff057224 */ /* 0x000fe200078e0a05 */
[C---:B------:R-:W-:Y:S01]  /*1090*/  LOP3.LUT R11, R13.reuse, 0x12, RZ, 0xfc, !PT ;  /* 0x000000120d0b7812 */ /* 0x040fe200078efcff */
[----:B------:R-:W-:Y:S01]  /*10a0*/  IMAD.HI.U32 R9, R8, R22, RZ ;  /* 0x0000001608097227 */ /* 0x000fe200078e00ff */
[C---:B------:R-:W-:Y:S02]  /*10b0*/  LOP3.LUT R37, R13.reuse, 0x32, RZ, 0xfc, !PT ;  /* 0x000000320d257812 */ /* 0x040fe400078efcff */
[----:B------:R-:W-:Y:S01]  /*10c0*/  LOP3.LUT R39, R13, 0x3c, RZ, 0xfc, !PT ;  /* 0x0000003c0d277812 */ /* 0x000fe200078efcff */
[C---:B------:R-:W-:Y:S01]  /*10d0*/  IMAD R20, R7.reuse, R5, R20 ;  /* 0x0000000507147224 */ /* 0x040fe200078e0214 */
[----:B------:R-:W-:Y:S01]  /*10e0*/  IABS R5, R11 ;  /* 0x0000000b00057213 */ /* 0x000fe20000000000 */
[----:B------:R-:W-:Y:S01]  /*10f0*/  IMAD.MOV R9, RZ, RZ, -R9 ;  /* 0x000000ffff097224 */ /* 0x000fe200078e0a09 */
[----:B------:R-:W-:Y:S01]  /*1100*/  IABS R52, R37 ;  /* 0x0000002500347213 */ /* 0x000fe20000000000 */
[----:B------:R-:W-:Y:S01]  /*1110*/  @!P5 IMAD.IADD R18, R18, 0x1, -R7 ;  /* 0x000000011212d824 */ /* 0x000fe200078e0a07 */
[----:B------:R-:W-:Y:S01]  /*1120*/  IABS R62, R39 ;  /* 0x00000027003e7213 */ /* 0x000fe20000000000 */
[----:B------:R-:W-:-:S02]  /*1130*/  IMAD R22, R7, R9, R22 ;  /* 0x0000000907167224 */ /* 0x000fc400078e0216 */
[----:B------:R-:W-:Y:S01]  /*1140*/  IMAD.MOV.U32 R9, RZ, RZ, R5 ;  /* 0x000000ffff097224 */ /* 0x000fe200078e0005 */
[C---:B------:R-:W-:Y:S01]  /*1150*/  ISETP.GT.U32.AND P5, PT, R7.reuse, R18, PT ;  /* 0x000000120700720c */ /* 0x040fe20003fa4070 */
[----:B------:R-:W-:Y:S01]  /*1160*/  @!P6 IMAD.IADD R4, R4, 0x1, -R7 ;  /* 0x000000010404e824 */ /* 0x000fe200078e0a07 */
[----:B------:R-:W-:Y:S01]  /*1170*/  ISETP.GT.U32.AND P6, PT, R7, R20, PT ;  /* 0x000000140700720c */ /* 0x000fe20003fc4070 */
[----:B------:R-:W-:-:S04]  /*1180*/  IMAD.HI.U32 R5, R8, R9, RZ ;  /* 0x0000000908057227 */ /* 0x000fc800078e00ff */
[----:B------:R-:W-:Y:S02]  /*1190*/  IMAD.MOV.U32 R127, RZ, RZ, R4 ;  /* 0x000000ffff7f7224 */ /* 0x000fe400078e0004 */
[----:B------:R-:W-:Y:S02]  /*11a0*/  IMAD.MOV R4, RZ, RZ, -R5 ;  /* 0x000000ffff047224 */ /* 0x000fe400078e0a05 */
[----:B------:R-:W-:Y:S01]  /*11b0*/  @!P3 IMAD.MOV R16, RZ, RZ, -R16 ;  /* 0x000000ffff10b224 */ /* 0x000fe200078e0a10 */
[C---:B------:R-:W-:Y:S01]  /*11c0*/  ISETP.GT.U32.AND P3, PT, R7.reuse, R22, PT ;  /* 0x000000160700720c */ /* 0x040fe20003f64070 */
[C---:B------:R-:W-:Y:S02]  /*11d0*/  IMAD R4, R7.reuse, R4, R9 ;  /* 0x0000000407047224 */ /* 0x040fe400078e0209 */
[----:B------:R-:W-:Y:S02]  /*11e0*/  @!P5 IMAD.IADD R18, R18, 0x1, -R7 ;  /* 0x000000011212d824 */ /* 0x000fe400078e0a07 */
[----:B------:R-:W-:Y:S01]  /*11f0*/  @!P0 IMAD.MOV R127, RZ, RZ, -R127 ;  /* 0x000000ffff7f8224 */ /* 0x000fe200078e0a7f */
[----:B------:R-:W-:Y:S01]  /*1200*/  ISETP.GT.U32.AND P5, PT, R7, R4, PT ;  /* 0x000000040700720c */ /* 0x000fe20003fa4070 */
[----:B------:R-:W-:Y:S01]  /*1210*/  IMAD.HI.U32 R9, R8, R26, RZ ;  /* 0x0000001a08097227 */ /* 0x000fe200078e00ff */
[----:B------:R-:W-:-:S02]  /*1220*/  ISETP.GE.AND P0, PT, R15, RZ, PT ;  /* 0x000000ff0f00720c */ /* 0x000fc40003f06270 */
[----:B------:R-:W-:Y:S01]  /*1230*/  LOP3.LUT R15, R13, 0x18, RZ, 0xfc, !PT ;  /* 0x000000180d0f7812 */ /* 0x000fe200078efcff */
[----:B------:R-:W-:-:S03]  /*1240*/  IMAD.HI.U32 R5, R8, R24, RZ ;  /* 0x0000001808057227 */ /* 0x000fc600078e00ff */
[----:B------:R-:W-:Y:S01]  /*1250*/  IABS R28, R15 ;  /* 0x0000000f001c7213 */ /* 0x000fe20000000000 */
[----:B------:R-:W-:Y:S02]  /*1260*/  @!P3 IMAD.IADD R22, R22, 0x1, -R7 ;  /* 0x000000011616b824 */ /* 0x000fe400078e0a07 */
[----:B------:R-:W-:Y:S02]  /*1270*/  IMAD.MOV R9, RZ, RZ, -R9 ;  /* 0x000000ffff097224 */ /* 0x000fe400078e0a09 */
[----:B------:R-:W-:Y:S01]  /*1280*/  @!P5 IMAD.IADD R4, R4, 0x1, -R7 ;  /* 0x000000010404d824 */ /* 0x000fe200078e0a07 */
[C---:B------:R-:W-:Y:S01]  /*1290*/  ISETP.GT.U32.AND P3, PT, R7.reuse, R22, PT ;  /* 0x000000160700720c */ /* 0x040fe20003f64070 */
[----:B------:R-:W-:Y:S02]  /*12a0*/  IMAD.MOV R5, RZ, RZ, -R5 ;  /* 0x000000ffff057224 */ /* 0x000fe400078e0a05 */
[C---:B------:R-:W-:Y:S01]  /*12b0*/  IMAD R26, R7.reuse, R9, R26 ;  /* 0x00000009071a7224 */ /* 0x040fe200078e021a */
[C---:B------:R-:W-:Y:S01]  /*12c0*/  ISETP.GT.U32.AND P5, PT, R7.reuse, R4, PT ;  /* 0x000000040700720c */ /* 0x040fe20003fa4070 */
[----:B------:R-:W-:-:S02]  /*12d0*/  IMAD R24, R7, R5, R24 ;  /* 0x0000000507187224 */ /* 0x000fc400078e0218 */
[----:B------:R-:W-:Y:S01]  /*12e0*/  @!P4 IMAD.MOV R18, RZ, RZ, -R18 ;  /* 0x000000ffff12c224 */ /* 0x000fe200078e0a12 */
[----:B------:R-:W-:Y:S01]  /*12f0*/  ISETP.GE.AND P4, PT, R11, RZ, PT ;  /* 0x000000ff0b00720c */ /* 0x000fe20003f86270 */
[----:B------:R-:W-:Y:S01]  /*1300*/  IMAD.HI.U32 R5, R8, R28, RZ ;  /* 0x0000001c08057227 */ /* 0x000fe200078e00ff */
[----:B------:R-:W-:-:S03]  /*1310*/  IABS R11, R21 ;  /* 0x00000015000b7213 */ /* 0x000fc60000000000 */
[----:B------:R-:W-:Y:S01]  /*1320*/  @!P3 IMAD.IADD R22, R22, 0x1, -R7 ;  /* 0x000000011616b824 */ /* 0x000fe200078e0a07 */
[----:B------:R-:W-:Y:S01]  /*1330*/  ISETP.GT.U32.AND P3, PT, R7, R26, PT ;  /* 0x0000001a0700720c */ /* 0x000fe20003f64070 */
[----:B------:R-:W-:Y:S02]  /*1340*/  IMAD.MOV R9, RZ, RZ, -R5 ;  /* 0x000000ffff097224 */ /* 0x000fe400078e0a05 */
[--C-:B------:R-:W-:Y:S01]  /*1350*/  @!P5 IMAD.IADD R4, R4, 0x1, -R7.reuse ;  /* 0x000000010404d824 */ /* 0x100fe200078e0a07 */
[----:B------:R-:W-:Y:S01]  /*1360*/  ISETP.GE.AND P5, PT, R15, RZ, PT ;  /* 0x000000ff0f00720c */ /* 0x000fe20003fa6270 */
[----:B------:R-:W-:Y:S01]  /*1370*/  IMAD R28, R7, R9, R28 ;  /* 0x00000009071c7224 */ /* 0x000fe200078e021c */
[----:B------:R-:W-:Y:S01]  /*1380*/  LOP3.LUT R15, R13, 0x1c, RZ, 0xfc, !PT ;  /* 0x0000001c0d0f7812 */ /* 0x000fe200078efcff */
[----:B------:R-:W-:Y:S02]  /*1390*/  @!P6 IMAD.IADD R20, R20, 0x1, -R7 ;  /* 0x000000011414e824 */ /* 0x000fe400078e0a07 */
[----:B------:R-:W-:Y:S01]  /*13a0*/  IMAD.MOV.U32 R9, RZ, RZ, R4 ;  /* 0x000000ffff097224 */ /* 0x000fe200078e0004 */
[----:B------:R-:W-:Y:S01]  /*13b0*/  IABS R32, R15 ;  /* 0x0000000f00207213 */ /* 0x000fe20000000000 */
[----:B------:R-:W-:Y:S01]  /*13c0*/  IMAD.HI.U32 R5, R8, R11, RZ ;  /* 0x0000000b08057227 */ /* 0x000fe200078e00ff */
[----:B------:R-:W-:-:S03]  /*13d0*/  ISETP.GT.U32.AND P6, PT, R7, R20, PT ;  /* 0x000000140700720c */ /* 0x000fc60003fc4070 */
[----:B------:R-:W-:Y:S01]  /*13e0*/  @!P4 IMAD.MOV R9, RZ, RZ, -R9 ;  /* 0x000000ffff09c224 */ /* 0x000fe200078e0a09 */
[C---:B------:R-:W-:Y:S01]  /*13f0*/  ISETP.GT.U32.AND P4, PT, R7.reuse, R28, PT ;  /* 0x0000001c0700720c */ /* 0x040fe20003f84070 */
[----:B------:R-:W-:Y:S02]  /*1400*/  @!P3 IMAD.IADD R26, R26, 0x1, -R7 ;  /* 0x000000011a1ab824 */ /* 0x000fe400078e0a07 */
[----:B------:R-:W-:Y:S02]  /*1410*/  IMAD.MOV R4, RZ, RZ, -R5 ;  /* 0x000000ffff047224 */ /* 0x000fe400078e0a05 */
[----:B------:R-:W-:Y:S01]  /*1420*/  IMAD.HI.U32 R5, R8, R32, RZ ;  /* 0x0000002008057227 */ /* 0x000fe200078e00ff */
[----:B------:R-:W-:-:S03]  /*1430*/  ISETP.GT.U32.AND P3, PT, R7, R26, PT ;  /* 0x0000001a0700720c */ /* 0x000fc60003f64070 */
[----:B------:R-:W-:Y:S01]  /*1440*/  @!P6 IMAD.IADD R20, R20, 0x1, -R7 ;  /* 0x000000011414e824 */ /* 0x000fe200078e0a07 */
[C---:B------:R-:W-:Y:S01]  /*1450*/  ISETP.GT.U32.AND P6, PT, R7.reuse, R24, PT ;  /* 0x000000180700720c */ /* 0x040fe20003fc4070 */
[C---:B------:R-:W-:Y:S02]  /*1460*/  IMAD R4, R7.reuse, R4, R11 ;  /* 0x0000000407047224 */ /* 0x040fe400078e020b */
[----:B------:R-:W-:Y:S02]  /*1470*/  @!P4 IMAD.IADD R28, R28, 0x1, -R7 ;  /* 0x000000011c1cc824 */ /* 0x000fe400078e0a07 */
[----:B------:R-:W-:Y:S02]  /*1480*/  IMAD.MOV R5, RZ, RZ, -R5 ;  /* 0x000000ffff057224 */ /* 0x000fe400078e0a05 */
[----:B------:R-:W-:Y:S01]  /*1490*/  @!P1 IMAD.MOV R20, RZ, RZ, -R20 ;  /* 0x000000ffff149224 */ /* 0x000fe200078e0a14 */
[C---:B------:R-:W-:Y:S01]  /*14a0*/  ISETP.GT.U32.AND P4, PT, R7.reuse, R28, PT ;  /* 0x0000001c0700720c */ /* 0x040fe20003f84070 */
[--C-:B------:R-:W-:Y:S01]  /*14b0*/  @!P3 IMAD.IADD R26, R26, 0x1, -R7.reuse ;  /* 0x000000011a1ab824 */ /* 0x100fe200078e0a07 */
[C---:B------:R-:W-:Y:S01]  /*14c0*/  ISETP.GT.U32.AND P3, PT, R7.reuse, R4, PT ;  /* 0x000000040700720c */ /* 0x040fe20003f64070 */
[----:B------:R-:W-:Y:S01]  /*14d0*/  IMAD R32, R7, R5, R32 ;  /* 0x0000000507207224 */ /* 0x000fe200078e0220 */
[----:B------:R-:W-:Y:S01]  /*14e0*/  ISETP.GE.AND P1, PT, R17, RZ, PT ;  /* 0x000000ff1100720c */ /* 0x000fe20003f26270 */
[----:B------:R-:W-:Y:S01]  /*14f0*/  @!P6 IMAD.IADD R24, R24, 0x1, -R7 ;  /* 0x000000011818e824 */ /* 0x000fe200078e0a07 */
[----:B------:R-:W-:Y:S01]  /*1500*/  LOP3.LUT R17, R13, 0x1e, RZ, 0xfc, !PT ;  /* 0x0000001e0d117812 */ /* 0x000fe200078efcff */
[----:B------:R-:W-:Y:S01]  /*1510*/  @!P0 IMAD.MOV R22, RZ, RZ, -R22 ;  /* 0x000000ffff168224 */ /* 0x000fe200078e0a16 */
[----:B------:R-:W-:-:S02]  /*1520*/  ISETP.GE.AND P0, PT, R19, RZ, PT ;  /* 0x000000ff1300720c */ /* 0x000fc40003f06270 */
[----:B------:R-:W-:Y:S02]  /*1530*/  ISETP.GT.U32.AND P6, PT, R7, R24, PT ;  /* 0x000000180700720c */ /* 0x000fe40003fc4070 */
[----:B------:R-:W-:Y:S01]  /*1540*/  IABS R34, R17 ;  /* 0x0000001100227213 */ /* 0x000fe20000000000 */
[--C-:B------:R-:W-:Y:S01]  /*1550*/  @!P4 IMAD.IADD R28, R28, 0x1, -R7.reuse ;  /* 0x000000011c1cc824 */ /* 0x100fe200078e0a07 */
[C---:B------:R-:W-:Y:S01]  /*1560*/  LOP3.LUT R19, R13.reuse, 0x20, RZ, 0xfc, !PT ;  /* 0x000000200d137812 */ /* 0x040fe200078efcff */
[----:B------:R-:W-:Y:S01]  /*1570*/  @!P3 IMAD.IADD R4, R4, 0x1, -R7 ;  /* 0x000000010404b824 */ /* 0x000fe200078e0a07 */
[----:B------:R-:W-:Y:S01]  /*1580*/  LOP3.LUT R5, R13, 0x22, RZ, 0xfc, !PT ;  /* 0x000000220d057812 */ /* 0x000fe200078efcff */
[----:B------:R-:W-:Y:S01]  /*1590*/  @!P5 IMAD.MOV R28, RZ, RZ, -R28 ;  /* 0x000000ffff1cd224 */ /* 0x000fe200078e0a1c */
        /* <DEDUP_REMOVED lines=13> */
[----:B------:R-:W-:Y:S01]  /*1670*/  ISETP.GE.AND P4, PT, R19, RZ, PT ;  /* 0x000000ff1300720c */ /* 0x000fe20003f86270 */
[----:B------:R-:W-:Y:S01]  /*1680*/  @!P3 IMAD.IADD R4, R4, 0x1, -R7 ;  /* 0x000000010404b824 */ /* 0x000fe200078e0a07 */
[----:B------:R-:W-:Y:S01]  /*1690*/  ISETP.GE.AND P3, PT, R5, RZ, PT ;  /* 0x000000ff0500720c */ /* 0x000fe20003f66270 */
[----:B------:R-:W-:Y:S01]  /*16a0*/  IMAD.HI.U32 R15, R8, R36, RZ ;  /* 0x00000024080f7227 */ /* 0x000fe200078e00ff */
[----:B------:R-:W-:-:S03]  /*16b0*/  ISETP.GT.U32.AND P5, PT, R7, R32, PT ;  /* 0x000000200700720c */ /* 0x000fc60003fa4070 */
[----:B------:R-:W-:Y:S02]  /*16c0*/  IMAD.MOV.U32 R11, RZ, RZ, R4 ;  /* 0x000000ffff0b7224 */ /* 0x000fe400078e0004 */
[----:B------:R-:W-:Y:S02]  /*16d0*/  IMAD.MOV R15, RZ, RZ, -R15 ;  /* 0x000000ffff0f7224 */ /* 0x000fe400078e0a0f */
[----:B------:R-:W-:Y:S01]  /*16e0*/  @!P6 IMAD.MOV R11, RZ, RZ, -R11 ;  /* 0x000000ffff0be224 */ /* 0x000fe200078e0a0b */
[C---:B------:R-:W-:Y:S01]  /*16f0*/  ISETP.GT.U32.AND P6, PT, R7.reuse, R34, PT ;  /* 0x000000220700720c */ /* 0x040fe20003fc4070 */
[----:B------:R-:W-:Y:S02]  /*1700*/  IMAD R36, R7, R15, R36 ;  /* 0x0000000f07247224 */ /* 0x000fe400078e0224 */
[----:B------:R-:W-:Y:S01]  /*1710*/  @!P0 IMAD.MOV R26, RZ, RZ, -R26 ;  /* 0x000000ffff1a8224 */ /* 0x000fe200078e0a1a */
[----:B------:R-:W-:Y:S01]  /*1720*/  ISETP.GE.AND P0, PT, R17, RZ, PT ;  /* 0x000000ff1100720c */ /* 0x000fe20003f06270 */
[----:B------:R-:W-:Y:S01]  /*1730*/  @!P5 IMAD.IADD R32, R32, 0x1, -R7 ;  /* 0x000000012020d824 */ /* 0x000fe200078e0a07 */
[----:B------:R-:W-:Y:S01]  /*1740*/  ISETP.GT.U32.AND P5, PT, R7, R36, PT ;  /* 0x000000240700720c */ /* 0x000fe20003fa4070 */
[----:B------:R-:W-:Y:S01]  /*1750*/  IMAD.HI.U32 R15, R8, R40, RZ ;  /* 0x00000028080f7227 */ /* 0x000fe200078e00ff */
[----:B------:R-:W-:-:S03]  /*1760*/  IABS R17, R5 ;  /* 0x0000000500117213 */ /* 0x000fc60000000000 */
[----:B------:R-:W-:Y:S02]  /*1770*/  IMAD.MOV R15, RZ, RZ, -R15 ;  /* 0x000000ffff0f7224 */ /* 0x000fe400078e0a0f */
[----:B------:R-:W-:Y:S02]  /*1780*/  @!P6 IMAD.IADD R34, R34, 0x1, -R7 ;  /* 0x000000012222e824 */ /* 0x000fe400078e0a07 */
[----:B------:R-:W-:-:S03]  /*1790*/  IMAD.HI.U32 R4, R8, R17, RZ ;  /* 0x0000001108047227 */ /* 0x000fc600078e00ff */
[C---:B------:R-:W-:Y:S01]  /*17a0*/  ISETP.GT.U32.AND P6, PT, R7.reuse, R34, PT ;  /* 0x000000220700720c */ /* 0x040fe20003fc4070 */
[----:B------:R-:W-:Y:S02]  /*17b0*/  @!P5 IMAD.IADD R36, R36, 0x1, -R7 ;  /* 0x000000012424d824 */ /* 0x000fe400078e0a07 */
[----:B------:R-:W-:Y:S02]  /*17c0*/  IMAD.MOV R4, RZ, RZ, -R4 ;  /* 0x000000ffff047224 */ /* 0x000fe400078e0a04 */
[C---:B------:R-:W-:Y:S01]  /*17d0*/  IMAD R40, R7.reuse, R15, R40 ;  /* 0x0000000f07287224 */ /* 0x040fe200078e0228 */
[C---:B------:R-:W-:Y:S01]  /*17e0*/  ISETP.GT.U32.AND P5, PT, R7.reuse, R36, PT ;  /* 0x000000240700720c */ /* 0x040fe20003fa4070 */
[----:B------:R-:W-:Y:S02]  /*17f0*/  IMAD R4, R7, R4, R17 ;  /* 0x0000000407047224 */ /* 0x000fe400078e0211 */
[----:B------:R-:W-:-:S04]  /*1800*/  IMAD.HI.U32 R17, R8, R42, RZ ;  /* 0x0000002a08117227 */ /* 0x000fc800078e00ff */
[----:B------:R-:W-:Y:S02]  /*1810*/  IMAD.MOV R17, RZ, RZ, -R17 ;  /* 0x000000ffff117224 */ /* 0x000fe400078e0a11 */
[--C-:B------:R-:W-:Y:S01]  /*1820*/  @!P6 IMAD.IADD R34, R34, 0x1, -R7.reuse ;  /* 0x000000012222e824 */ /* 0x100fe200078e0a07 */
[C---:B------:R-:W-:Y:S01]  /*1830*/  ISETP.GT.U32.AND P6, PT, R7.reuse, R4, PT ;  /* 0x000000040700720c */ /* 0x040fe20003fc4070 */
[C---:B------:R-:W-:Y:S02]  /*1840*/  IMAD R42, R7.reuse, R17, R42 ;  /* 0x00000011072a7224 */ /* 0x040fe400078e022a */
[----:B------:R-:W-:Y:S01]  /*1850*/  @!P0 IMAD.MOV R34, RZ, RZ, -R34 ;  /* 0x000000ffff228224 */ /* 0x000fe200078e0a22 */
[C---:B------:R-:W-:Y:S01]  /*1860*/  ISETP.GT.U32.AND P0, PT, R7.reuse, R40, PT ;  /* 0x000000280700720c */ /* 0x040fe20003f04070 */
[----:B------:R-:W-:Y:S01]  /*1870*/  @!P5 IMAD.IADD R36, R36, 0x1, -R7 ;  /* 0x000000012424d824 */ /* 0x000fe200078e0a07 */
[----:B------:R-:W-:Y:S01]  /*1880*/  ISETP.GT.U32.AND P5, PT, R7, R42, PT ;  /* 0x0000002a0700720c */ /* 0x000fe20003fa4070 */
[----:B------:R-:W-:-:S04]  /*1890*/  IMAD.HI.U32 R5, R8, R38, RZ ;  /* 0x0000002608057227 */ /* 0x000fc800078e00ff */
[----:B------:R-:W-:Y:S02]  /*18a0*/  IMAD.MOV R5, RZ, RZ, -R5 ;  /* 0x000000ffff057224 */ /* 0x000fe400078e0a05 */
[----:B------:R-:W-:-:S04]  /*18b0*/  IMAD.HI.U32 R19, R8, R44, RZ ;  /* 0x0000002c08137227 */ /* 0x000fc800078e00ff */
[----:B------:R-:W-:Y:S02]  /*18c0*/  IMAD R38, R7, R5, R38 ;  /* 0x0000000507267224 */ /* 0x000fe400078e0226 */
[----:B------:R-:W-:Y:S02]  /*18d0*/  @!P0 IMAD.IADD R40, R40, 0x1, -R7 ;  /* 0x0000000128288824 */ /* 0x000fe400078e0a07 */
[----:B------:R-:W-:-:S04]  /*18e0*/  IMAD.HI.U32 R5, R8, R46, RZ ;  /* 0x0000002e08057227 */ /* 0x000fc800078e00ff */
[----:B------:R-:W-:Y:S01]  /*18f0*/  @!P5 IMAD.IADD R42, R42, 0x1, -R7 ;  /* 0x000000012a2ad824 */ /* 0x000fe200078e0a07 */
[C---:B------:R-:W-:Y:S01]  /*1900*/  ISETP.GT.U32.AND P5, PT, R7.reuse, R40, PT ;  /* 0x000000280700720c */ /* 0x040fe20003fa4070 */
[----:B------:R-:W-:Y:S01]  /*1910*/  @!P1 IMAD.MOV R32, RZ, RZ, -R32 ;  /* 0x000000ffff209224 */ /* 0x000fe200078e0a20 */
[----:B------:R-:W-:Y:S01]  /*1920*/  ISETP.GT.U32.AND P1, PT, R7, R38, PT ;  /* 0x000000260700720c */ /* 0x000fe20003f24070 */
[----:B------:R-:W-:Y:S02]  /*1930*/  IMAD.MOV R15, RZ, RZ, -R5 ;  /* 0x000000ffff0f7224 */ /* 0x000fe400078e0a05 */
[----:B------:R-:W-:-:S04]  /*1940*/  IMAD.HI.U32 R5, R8, R48, RZ ;  /* 0x0000003008057227 */ /* 0x000fc800078e00ff */
[----:B------:R-:W-:Y:S02]  /*1950*/  IMAD.MOV R19, RZ, RZ, -R19 ;  /* 0x000000ffff137224 */ /* 0x000fe400078e0a13 */
[----:B------:R-:W-:Y:S02]  /*1960*/  IMAD.MOV R5, RZ, RZ, -R5 ;  /* 0x000000ffff057224 */ /* 0x000fe400078e0a05 */
[----:B------:R-:W-:Y:S01]  /*1970*/  IMAD R44, R7, R19, R44 ;  /* 0x00000013072c7224 */ /* 0x000fe200078e022c */
[----:B------:R-:W-:Y:S01]  /*1980*/  LOP3.LUT R19, R13, 0x3e, RZ, 0xfc, !PT ;  /* 0x0000003e0d137812 */ /* 0x000fe200078efcff */
[C---:B------:R-:W-:Y:S02]  /*1990*/  IMAD R48, R7.reuse, R5, R48 ;  /* 0x0000000507307224 */ /* 0x040fe400078e0230 */
[--C-:B------:R-:W-:Y:S01]  /*19a0*/  @!P6 IMAD.IADD R4, R4, 0x1, -R7.reuse ;  /* 0x000000010404e824 */ /* 0x100fe200078e0a07 */
[C---:B------:R-:W-:Y:S01]  /*19b0*/  ISETP.GT.U32.AND P6, PT, R7.reuse, R44, PT ;  /* 0x0000002c0700720c */ /* 0x040fe20003fc4070 */
[--C-:B------:R-:W-:Y:S01]  /*19c0*/  @!P5 IMAD.IADD R40, R40, 0x1, -R7.reuse ;  /* 0x000000012828d824 */ /* 0x100fe200078e0a07 */
[C---:B------:R-:W-:Y:S01]  /*19d0*/  ISETP.GT.U32.AND P5, PT, R7.reuse, R48, PT ;  /* 0x000000300700720c */ /* 0x040fe20003fa4070 */
[----:B------:R-:W-:Y:S01]  /*19e0*/  @!P1 IMAD.IADD R38, R38, 0x1, -R7 ;  /* 0x0000000126269824 */ /* 0x000fe200078e0a07 */
[----:B------:R-:W-:Y:S01]  /*19f0*/  ISETP.GT.U32.AND P1, PT, R7, R4, PT ;  /* 0x000000040700720c */ /* 0x000fe20003f24070 */
[----:B------:R-:W-:Y:S01]  /*1a00*/  IMAD.HI.U32 R5, R8, R50, RZ ;  /* 0x0000003208057227 */ /* 0x000fe200078e00ff */
[----:B------:R-:W-:-:S02]  /*1a10*/  IABS R64, R19 ;  /* 0x0000001300407213 */ /* 0x000fc40000000000 */
[C---:B------:R-:W-:Y:S01]  /*1a20*/  ISETP.GT.U32.AND P0, PT, R7.reuse, R38, PT ;  /* 0x000000260700720c */ /* 0x040fe20003f04070 */
[----:B------:R-:W-:Y:S02]  /*1a30*/  IMAD.MOV R5, RZ, RZ, -R5 ;  /* 0x000000ffff057224 */ /* 0x000fe400078e0a05 */
[C---:B------:R-:W-:Y:S02]  /*1a40*/  IMAD R46, R7.reuse, R15, R46 ;  /* 0x0000000f072e7224 */ /* 0x040fe400078e022e */
[C---:B------:R-:W-:Y:S02]  /*1a50*/  IMAD R50, R7.reuse, R5, R50 ;  /* 0x0000000507327224 */ /* 0x040fe400078e0232 */
[--C-:B------:R-:W-:Y:S01]  /*1a60*/  @!P6 IMAD.IADD R44, R44, 0x1, -R7.reuse ;  /* 0x000000012c2ce824 */ /* 0x100fe200078e0a07 */
[C---:B------:R-:W-:Y:S01]  /*1a70*/  ISETP.GT.U32.AND P6, PT, R7.reuse, R42, PT ;  /* 0x0000002a0700720c */ /* 0x040fe20003fc4070 */
[--C-:B------:R-:W-:Y:S01]  /*1a80*/  @!P5 IMAD.IADD R48, R48, 0x1, -R7.reuse ;  /* 0x000000013030d824 */ /* 0x100fe200078e0a07 */
[C---:B------:R-:W-:Y:S01]  /*1a90*/  ISETP.GT.U32.AND P5, PT, R7.reuse, R50, PT ;  /* 0x000000320700720c */ /* 0x040fe20003fa4070 */
[----:B------:R-:W-:Y:S01]  /*1aa0*/  @!P4 IMAD.MOV R36, RZ, RZ, -R36 ;  /* 0x000000ffff24c224 */ /* 0x000fe200078e0a24 */
[C---:B------:R-:W-:Y:S01]  /*1ab0*/  ISETP.GT.U32.AND P4, PT, R7.reuse, R44, PT ;  /* 0x0000002c0700720c */ /* 0x040fe20003f84070 */
[----:B------:R-:W-:Y:S01]  /*1ac0*/  @!P1 IMAD.IADD R4, R4, 0x1, -R7 ;  /* 0x0000000104049824 */ /* 0x000fe200078e0a07 */
[----:B------:R-:W-:Y:S01]  /*1ad0*/  ISETP.GT.U32.AND P1, PT, R7, R46, PT ;  /* 0x0000002e0700720c */ /* 0x000fe20003f24070 */
[----:B------:R-:W-:-:S04]  /*1ae0*/  IMAD.HI.U32 R15, R8, R52, RZ ;  /* 0x00000034080f7227 */ /* 0x000fc800078e00ff */
[----:B------:R-:W-:Y:S01]  /*1af0*/  @!P0 IMAD.IADD R38, R38, 0x1, -R7 ;  /* 0x0000000126268824 */ /* 0x000fe200078e0a07 */
[----:B------:R-:W-:Y:S01]  /*1b00*/  ISETP.GE.AND P0, PT, R21, RZ, PT ;  /* 0x000000ff1500720c */ /* 0x000fe20003f06270 */
[----:B------:R-:W-:Y:S01]  /*1b10*/  IMAD.MOV R15, RZ, RZ, -R15 ;  /* 0x000000ffff0f7224 */ /* 0x000fe200078e0a0f */
[----:B------:R-:W-:Y:S01]  /*1b20*/  LOP3.LUT R21, R13, 0x34, RZ, 0xfc, !PT ;  /* 0x000000340d157812 */ /* 0x000fe200078efcff */
[--C-:B------:R-:W-:Y:S02]  /*1b30*/  @!P5 IMAD.IADD R50, R50, 0x1, -R7.reuse ;  /* 0x000000013232d824 */ /* 0x100fe400078e0a07 */
[----:B------:R-:W-:Y:S01]  /*1b40*/  IMAD R52, R7, R15, R52 ;  /* 0x0000000f07347224 */ /* 0x000fe200078e0234 */
[----:B------:R-:W-:Y:S01]  /*1b50*/  IABS R54, R21 ;  /* 0x0000001500367213 */ /* 0x000fe20000000000 */
[--C-:B------:R-:W-:Y:S01]  /*1b60*/  @!P6 IMAD.IADD R42, R42, 0x1, -R7.reuse ;  /* 0x000000012a2ae824 */ /* 0x100fe200078e0a07 */
[----:B------:R-:W-:Y:S01]  /*1b70*/  ISETP.GE.AND P6, PT, R23, RZ, PT ;  /* 0x000000ff1700720c */ /* 0x000fe20003fc6270 */
[--C-:B------:R-:W-:Y:S01]  /*1b80*/  @!P4 IMAD.IADD R44, R44, 0x1, -R7.reuse ;  /* 0x000000012c2cc824 */ /* 0x100fe200078e0a07 */
[----:B------:R-:W-:Y:S01]  /*1b90*/  ISETP.GT.U32.AND P5, PT, R7, R52, PT ;  /* 0x000000340700720c */ /* 0x000fe20003fa4070 */
[----:B------:R-:W-:Y:S01]  /*1ba0*/  @!P1 IMAD.IADD R46, R46, 0x1, -R7 ;  /* 0x000000012e2e9824 */ /* 0x000fe200078e0a07 */
[----:B------:R-:W-:Y:S01]  /*1bb0*/  ISETP.GE.AND P4, PT, R25, RZ, PT ;  /* 0x000000ff1900720c */ /* 0x000fe20003f86270 */
[----:B------:R-:W-:Y:S01]  /*1bc0*/  IMAD.HI.U32 R5, R8, R54, RZ ;  /* 0x0000003608057227 */ /* 0x000fe200078e00ff */
[----:B------:R-:W-:-:S02]  /*1bd0*/  ISETP.GE.AND P1, PT, R27, RZ, PT ;  /* 0x000000ff1b00720c */ /* 0x000fc40003f26270 */
[C---:B------:R-:W-:Y:S01]  /*1be0*/  LOP3.LUT R23, R13.reuse, 0x36, RZ, 0xfc, !PT ;  /* 0x000000360d177812 */ /* 0x040fe200078efcff */
[----:B------:R-:W-:Y:S01]  /*1bf0*/  IMAD.MOV R5, RZ, RZ, -R5 ;  /* 0x000000ffff057224 */ /* 0x000fe200078e0a05 */
[C---:B------:R-:W-:Y:S01]  /*1c00*/  LOP3.LUT R25, R13.reuse, 0x38, RZ, 0xfc, !PT ;  /* 0x000000380d197812 */ /* 0x040fe200078efcff */
[----:B------:R-:W-:Y:S01]  /*1c10*/  @!P0 IMAD.MOV R38, RZ, RZ, -R38 ;  /* 0x000000ffff268224 */ /* 0x000fe200078e0a26 */
[----:B------:R-:W-:Y:S01]  /*1c20*/  LOP3.LUT R27, R13, 0x3a, RZ, 0xfc, !PT ;  /* 0x0000003a0d1b7812 */ /* 0x000fe200078efcff */
[----:B------:R-:W-:Y:S01]  /*1c30*/  IMAD.HI.U32 R13, R8, R62, RZ ;  /* 0x0000003e080d7227 */ /* 0x000fe200078e00ff */
[----:B------:R-:W-:Y:S02]  /*1c40*/  IABS R56, R23 ;  /* 0x0000001700387213 */ /* 0x000fe40000000000 */
[----:B------:R-:W-:Y:S01]  /*1c50*/  IABS R58, R25 ;  /* 0x00000019003a7213 */ /* 0x000fe20000000000 */
[----:B------:R-:W-:Y:S01]  /*1c60*/  IMAD.MOV R13, RZ, RZ, -R13 ;  /* 0x000000ffff0d7224 */ /* 0x000fe200078e0a0d */
[----:B------:R-:W-:Y:S01]  /*1c70*/  IABS R60, R27 ;  /* 0x0000001b003c7213 */ /* 0x000fe20000000000 */
[C---:B------:R-:W-:Y:S01]  /*1c80*/  IMAD R54, R7.reuse, R5, R54 ;  /* 0x0000000507367224 */ /* 0x040fe200078e0236 */
[C---:B------:R-:W-:Y:S01]  /*1c90*/  ISETP.GT.U32.AND P0, PT, R7.reuse, R48, PT ;  /* 0x000000300700720c */ /* 0x040fe20003f04070 */
[----:B------:R-:W-:-:S02]  /*1ca0*/  IMAD R62, R7, R13, R62 ;  /* 0x0000000d073e7224 */ /* 0x000fc400078e023e */
[----:B------:R-:W-:Y:S01]  /*1cb0*/  @!P5 IMAD.IADD R52, R52, 0x1, -R7 ;  /* 0x000000013434d824 */ /* 0x000fe200078e0a07 */
[----:B------:R-:W-:Y:S01]  /*1cc0*/  ISETP.GT.U32.AND P5, PT, R7, R54, PT ;  /* 0x000000360700720c */ /* 0x000fe20003fa4070 */
[----:B------:R-:W-:Y:S02]  /*1cd0*/  IMAD.MOV.U32 R13, RZ, RZ, R4 ;  /* 0x000000ffff0d7224 */ /* 0x000fe400078e0004 */
[----:B------:R-:W-:-:S04]  /*1ce0*/  IMAD.HI.U32 R5, R8, R56, RZ ;  /* 0x0000003808057227 */ /* 0x000fc800078e00ff */
[----:B------:R-:W-:Y:S01]  /*1cf0*/  @!P3 IMAD.MOV R13, RZ, RZ, -R13 ;  /* 0x000000ffff0db224 */ /* 0x000fe200078e0a0d */
[----:B------:R-:W-:Y:S01]  /*1d00*/  ISETP.GT.U32.AND P3, PT, R7, R46, PT ;  /* 0x0000002e0700720c */ /* 0x000fe20003f64070 */
[----:B------:R-:W-:-:S04]  /*1d10*/  IMAD.HI.U32 R15, R8, R58, RZ ;  /* 0x0000003a080f7227 */ /* 0x000fc800078e00ff */
[----:B------:R-:W-:Y:S02]  /*1d20*/  IMAD.MOV R5, RZ, RZ, -R5 ;  /* 0x000000ffff057224 */ /* 0x000fe400078e0a05 */
[----:B------:R-:W-:Y:S02]  /*1d30*/  IMAD.MOV R15, RZ, RZ, -R15 ;  /* 0x000000ffff0f7224 */ /* 0x000fe400078e0a0f */
[C---:B------:R-:W-:Y:S02]  /*1d40*/  IMAD R56, R7.reuse, R5, R56 ;  /* 0x0000000507387224 */ /* 0x040fe400078e0238 */
[C---:B------:R-:W-:Y:S01]  /*1d50*/  IMAD R58, R7.reuse, R15, R58 ;  /* 0x0000000f073a7224 */ /* 0x040fe200078e023a */
[----:B------:R-:W0:Y:S01]  /*1d60*/  LDC.64 R4, c[0x0][0x3a0] ;  /* 0x0000e800ff047b82 */ /* 0x000e220000000a00 */
[--C-:B------:R-:W-:Y:S01]  /*1d70*/  @!P5 IMAD.IADD R54, R54, 0x1, -R7.reuse ;  /* 0x000000013636d824 */ /* 0x100fe200078e0a07 */
[C---:B------:R-:W-:Y:S01]  /*1d80*/  ISETP.GT.U32.AND P5, PT, R7.reuse, R50, PT ;  /* 0x000000320700720c */ /* 0x040fe20003fa4070 */
[----:B------:R-:W-:Y:S01]  /*1d90*/  IMAD.HI.U32 R17, R8, R60, RZ ;  /* 0x0000003c08117227 */ /* 0x000fe200078e00ff */
[----:B------:R-:W1:Y:S03]  /*1da0*/  LDS R15, [UR9] ;  /* 0x00000009ff0f7984 */ /* 0x000e660008000800 */
[----:B------:R-:W-:Y:S01]  /*1db0*/  @!P6 IMAD.MOV R40, RZ, RZ, -R40 ;  /* 0x000000ffff28e224 */ /* 0x000fe200078e0a28 */
[C---:B------:R-:W-:Y:S01]  /*1dc0*/  ISETP.GT.U32.AND P6, PT, R7.reuse, R54, PT ;  /* 0x000000360700720c */ /* 0x040fe20003fc4070 */
[----:B------:R-:W-:Y:S01]  /*1dd0*/  @!P4 IMAD.MOV R42, RZ, RZ, -R42 ;  /* 0x000000ffff2ac224 */ /* 0x000fe200078e0a2a */
[C---:B------:R-:W-:Y:S01]  /*1de0*/  ISETP.GT.U32.AND P4, PT, R7.reuse, R52, PT ;  /* 0x000000340700720c */ /* 0x040fe20003f84070 */
[----:B------:R-:W-:Y:S01]  /*1df0*/  @!P1 IMAD.MOV R44, RZ, RZ, -R44 ;  /* 0x000000ffff2c9224 */ /* 0x000fe200078e0a2c */
[C---:B------:R-:W-:Y:S01]  /*1e00*/  ISETP.GT.U32.AND P1, PT, R7.reuse, R56, PT ;  /* 0x000000380700720c */ /* 0x040fe20003f24070 */
[----:B------:R-:W-:Y:S01]  /*1e10*/  @!P3 IMAD.IADD R46, R46, 0x1, -R7 ;  /* 0x000000012e2eb824 */ /* 0x000fe200078e0a07 */
[----:B------:R-:W-:Y:S01]  /*1e20*/  ISETP.GT.U32.AND P3, PT, R7, R58, PT ;  /* 0x0000003a0700720c */ /* 0x000fe20003f64070 */
[----:B------:R-:W-:-:S02]  /*1e30*/  IMAD.MOV R17, RZ, RZ, -R17 ;  /* 0x000000ffff117224 */ /* 0x000fc400078e0a11 */
[----:B------:R-:W-:-:S04]  /*1e40*/  IMAD.HI.U32 R8, R8, R64, RZ ;  /* 0x0000004008087227 */ /* 0x000fc800078e00ff */
[C---:B------:R-:W-:Y:S02]  /*1e50*/  IMAD R60, R7.reuse, R17, R60 ;  /* 0x00000011073c7224 */ /* 0x040fe400078e023c */
[----:B------:R-:W-:Y:S02]  /*1e60*/  IMAD.MOV R8, RZ, RZ, -R8 ;  /* 0x000000ffff087224 */ /* 0x000fe400078e0a08 */
[--C-:B------:R-:W-:Y:S01]  /*1e70*/  @!P0 IMAD.IADD R48, R48, 0x1, -R7.reuse ;  /* 0x0000000130308824 */ /* 0x100fe200078e0a07 */
[C---:B------:R-:W-:Y:S01]  /*1e80*/  ISETP.GT.U32.AND P0, PT, R7.reuse, R60, PT ;  /* 0x0000003c0700720c */ /* 0x040fe20003f04070 */
[C---:B------:R-:W-:Y:S02]  /*1e90*/  IMAD R64, R7.reuse, R8, R64 ;  /* 0x0000000807407224 */ /* 0x040fe400078e0240 */
[--C-:B------:R-:W-:Y:S01]  /*1ea0*/  @!P5 IMAD.IADD R50, R50, 0x1, -R7.reuse ;  /* 0x000000013232d824 */ /* 0x100fe200078e0a07 */
[----:B------:R-:W-:Y:S01]  /*1eb0*/  ISETP.GT.U32.AND P5, PT, R7, R62, PT ;  /* 0x0000003e0700720c */ /* 0x000fe20003fa4070 */
[--C-:B------:R-:W-:Y:S01]  /*1ec0*/  @!P4 IMAD.IADD R52, R52, 0x1, -R7.reuse ;  /* 0x000000013434c824 */ /* 0x100fe200078e0a07 */
[----:B------:R-:W-:Y:S01]  /*1ed0*/  ISETP.GE.AND P4, PT, R29, RZ, PT ;  /* 0x000000ff1d00720c */ /* 0x000fe20003f86270 */
[--C-:B------:R-:W-:Y:S01]  /*1ee0*/  @!P6 IMAD.IADD R54, R54, 0x1, -R7.reuse ;  /* 0x000000013636e824 */ /* 0x100fe200078e0a07 */
[----:B------:R-:W-:Y:S01]  /*1ef0*/  ISETP.GT.U32.AND P6, PT, R7, R64, PT ;  /* 0x000000400700720c */ /* 0x000fe20003fc4070 */
[--C-:B------:R-:W-:Y:S01]  /*1f00*/  @!P1 IMAD.IADD R56, R56, 0x1, -R7.reuse ;  /* 0x0000000138389824 */ /* 0x100fe200078e0a07 */
[----:B------:R-:W-:Y:S01]  /*1f10*/  ISETP.GE.AND P1, PT, R33, RZ, PT ;  /* 0x000000ff2100720c */ /* 0x000fe20003f26270 */
[--C-:B------:R-:W-:Y:S01]  /*1f20*/  @!P3 IMAD.IADD R58, R58, 0x1, -R7.reuse ;  /* 0x000000013a3ab824 */ /* 0x100fe200078e0a07 */
[----:B------:R-:W-:Y:S01]  /*1f30*/  ISETP.GE.AND P3, PT, R35, RZ, PT ;  /* 0x000000ff2300720c */ /* 0x000fe20003f66270 */
[----:B------:R-:W-:Y:S01]  /*1f40*/  @!P0 IMAD.IADD R60, R60, 0x1, -R7 ;  /* 0x000000013c3c8824 */ /* 0x000fe200078e0a07 */
[----:B------:R-:W-:Y:S01]  /*1f50*/  ISETP.GE.AND P0, PT, R37, RZ, PT ;  /* 0x000000ff2500720c */ /* 0x000fe20003f06270 */
[----:B------:R-:W-:-:S02]  /*1f60*/  IMAD.SHL.U32 R8, R142, 0x200000, RZ ;  /* 0x002000008e087824 */ /* 0x000fc400078e00ff */
[--C-:B------:R-:W-:Y:S01]  /*1f70*/  @!P5 IMAD.IADD R62, R62, 0x1, -R7.reuse ;  /* 0x000000013e3ed824 */ /* 0x100fe200078e0a07 */
[----:B------:R-:W-:Y:S01]  /*1f80*/  ISETP.GE.AND P5, PT, R21, RZ, PT ;  /* 0x000000ff1500720c */ /* 0x000fe20003fa6270 */
[----:B------:R-:W-:Y:S01]  /*1f90*/  @!P4 IMAD.MOV R46, RZ, RZ, -R46 ;  /* 0x000000ffff2ec224 */ /* 0x000fe200078e0a2e */
[C---:B------:R-:W-:Y:S01]  /*1fa0*/  ISETP.GT.U32.AND P4, PT, R7.reuse, R56, PT ;  /* 0x000000380700720c */ /* 0x040fe20003f84070 */
[----:B------:R-:W-:Y:S01]  /*1fb0*/  @!P6 IMAD.IADD R64, R64, 0x1, -R7 ;  /* 0x000000014040e824 */ /* 0x000fe200078e0a07 */
[C---:B------:R-:W-:Y:S01]  /*1fc0*/  ISETP.GT.U32.AND P6, PT, R7.reuse, R62, PT ;  /* 0x0000003e0700720c */ /* 0x040fe20003fc4070 */
[----:B------:R-:W-:Y:S01]  /*1fd0*/  @!P1 IMAD.MOV R48, RZ, RZ, -R48 ;  /* 0x000000ffff309224 */ /* 0x000fe200078e0a30 */
[C---:B------:R-:W-:Y:S01]  /*1fe0*/  ISETP.GT.U32.AND P1, PT, R7.reuse, R58, PT ;  /* 0x0000003a0700720c */ /* 0x040fe20003f24070 */
[----:B------:R-:W-:Y:S01]  /*1ff0*/  @!P3 IMAD.MOV R50, RZ, RZ, -R50 ;  /* 0x000000ffff32b224 */ /* 0x000fe200078e0a32 */
[C---:B------:R-:W-:Y:S01]  /*2000*/  ISETP.GT.U32.AND P3, PT, R7.reuse, R60, PT ;  /* 0x0000003c0700720c */ /* 0x040fe20003f64070 */
[----:B------:R-:W-:Y:S01]  /*2010*/  @!P0 IMAD.MOV R52, RZ, RZ, -R52 ;  /* 0x000000ffff348224 */ /* 0x000fe200078e0a34 */
[----:B------:R-:W-:-:S02]  /*2020*/  ISETP.GT.U32.AND P0, PT, R7, R64, PT ;  /* 0x000000400700720c */ /* 0x000fc40003f04070 */
[----:B------:R-:W-:Y:S01]  /*2030*/  LOP3.LUT R8, R8, 0x600000, RZ, 0xc0, !PT ;  /* 0x0060000008087812 */ /* 0x000fe200078ec0ff */
[----:B------:R-:W-:Y:S01]  /*2040*/  @!P5 IMAD.MOV R54, RZ, RZ, -R54 ;  /* 0x000000ffff36d224 */ /* 0x000fe200078e0a36 */
[----:B------:R-:W-:Y:S01]  /*2050*/  ISETP.GE.AND P5, PT, R23, RZ, PT ;  /* 0x000000ff1700720c */ /* 0x000fe20003fa6270 */
[--C-:B------:R-:W-:Y:S01]  /*2060*/  @!P4 IMAD.IADD R56, R56, 0x1, -R7.reuse ;  /* 0x000000013838c824 */ /* 0x100fe200078e0a07 */
[----:B------:R-:W-:Y:S01]  /*2070*/  ISETP.GE.AND P4, PT, R25, RZ, PT ;  /* 0x000000ff1900720c */ /* 0x000fe20003f86270 */
[--C-:B------:R-:W-:Y:S01]  /*2080*/  @!P6 IMAD.IADD R62, R62, 0x1, -R7.reuse ;  /* 0x000000013e3ee824 */ /* 0x100fe200078e0a07 */
[----:B------:R-:W-:Y:S01]  /*2090*/  BAR.SYNC.DEFER_BLOCKING 0x0 ;  /* 0x0000000000007b1d */ /* 0x000fe20000010000 */
[--C-:B------:R-:W-:Y:S01]  /*20a0*/  @!P1 IMAD.IADD R58, R58, 0x1, -R7.reuse ;  /* 0x000000013a3a9824 */ /* 0x100fe200078e0a07 */
[----:B------:R-:W-:Y:S01]  /*20b0*/  ISETP.GE.AND P1, PT, R27, RZ, PT ;  /* 0x000000ff1b00720c */ /* 0x000fe20003f26270 */
[--C-:B------:R-:W-:Y:S01]  /*20c0*/  @!P3 IMAD.IADD R60, R60, 0x1, -R7.reuse ;  /* 0x000000013c3cb824 */ /* 0x100fe200078e0a07 */
[----:B------:R-:W-:Y:S01]  /*20d0*/  ISETP.GE.AND P3, PT, R39, RZ, PT ;  /* 0x000000ff2700720c */ /* 0x000fe20003f66270 */
[----:B------:R-:W-:Y:S01]  /*20e0*/  @!P0 IMAD.IADD R64, R64, 0x1, -R7 ;  /* 0x0000000140408824 */ /* 0x000fe200078e0a07 */
[----:B------:R-:W-:Y:S01]  /*20f0*/  ISETP.GE.AND P6, PT, R19, RZ, PT ;  /* 0x000000ff1300720c */ /* 0x000fe20003fc6270 */
[----:B0-----:R-:W-:Y:S01]  /*2100*/  VIADD R7, R4, 0xfffffffd ;  /* 0xfffffffd04077836 */ /* 0x001fe20000000000 */
[----:B------:R-:W-:Y:S01]  /*2110*/  R2UR UR10, R8 ;  /* 0x00000000080a72ca */ /* 0x000fe200000e0000 */
[----:B------:R-:W-:Y:S01]  /*2120*/  @!P5 IMAD.MOV R56, RZ, RZ, -R56 ;  /* 0x000000ffff38d224 */ /* 0x000fe200078e0a38 */
[----:B------:R-:W-:Y:S01]  /*2130*/  ISETP.NE.AND P0, PT, R31, RZ, PT ;  /* 0x000000ff1f00720c */ /* 0x000fe20003f05270 */
[----:B------:R-:W-:Y:S01]  /*2140*/  @!P4 IMAD.MOV R58, RZ, RZ, -R58 ;  /* 0x000000ffff3ac224 */ /* 0x000fe200078e0a3a */
[----:B------:R-:W-:Y:S01]  /*2150*/  LOP3.LUT R8, RZ, R31, RZ, 0x33, !PT ;  /* 0x0000001fff087212 */ /* 0x000fe200078e33ff */
[----:B------:R-:W-:Y:S01]  /*2160*/  VIADD R19, R4, 0xffffffe3 ;  /* 0xffffffe304137836 */ /* 0x000fe20000000000 */
[----:B-1----:R-:W-:Y:S01]  /*2170*/  R2UR UR8, R15 ;  /* 0x000000000f0872ca */ /* 0x002fe200000e0000 */
[----:B------:R-:W-:Y:S01]  /*2180*/  @!P1 IMAD.MOV R60, RZ, RZ, -R60 ;  /* 0x000000ffff3c9224 */ /* 0x000fe200078e0a3c */
[C---:B------:R-:W-:Y:S01]  /*2190*/  SEL R155, R8.reuse, R155, !P0 ;  /* 0x0000009b089b7207 */ /* 0x040fe20004000000 */
[----:B------:R-:W-:Y:S01]  /*21a0*/  @!P3 IMAD.MOV R62, RZ, RZ, -R62 ;  /* 0x000000ffff3eb224 */ /* 0x000fe200078e0a3e */
[C---:B------:R-:W-:Y:S01]  /*21b0*/  SEL R128, R8.reuse, R12, !P0 ;  /* 0x0000000c08807207 */ /* 0x040fe20004000000 */
[----:B------:R-:W-:Y:S01]  /*21c0*/  @!P6 IMAD.MOV R64, RZ, RZ, -R64 ;  /* 0x000000ffff40e224 */ /* 0x000fe200078e0a40 */
[----:B------:R-:W-:Y:S01]  /*21d0*/  SEL R131, R8, R14, !P0 ;  /* 0x0000000e08837207 */ /* 0x000fe20004000000 */
[----:B------:R-:W-:Y:S01]  /*21e0*/  VIADD R12, R4, 0xffffffea ;  /* 0xffffffea040c7836 */ /* 0x000fe20000000000 */
[----:B------:R-:W-:Y:S01]  /*21f0*/  SEL R134, R8, R10, !P0 ;  /* 0x0000000a08867207 */ /* 0x000fe20004000000 */
[----:B------:R-:W-:Y:S01]  /*2200*/  VIADD R15, R4, 0xffffffe4 ;  /* 0xffffffe4040f7836 */ /* 0x000fe20000000000 */
[----:B------:R-:W-:Y:S01]  /*2210*/  SEL R132, R8, R16, !P0 ;  /* 0x0000001008847207 */ /* 0x000fe20004000000 */
[----:B------:R-:W-:Y:S01]  /*2220*/  VIADD R16, R4, 0xffffffe7 ;  /* 0xffffffe704107836 */ /* 0x000fe20000000000 */
[----:B------:R-:W-:-:S02]  /*2230*/  SEL R127, R8, R127, !P0 ;  /* 0x0000007f087f7207 */ /* 0x000fc40004000000 */
[C---:B------:R-:W-:Y:S02]  /*2240*/  SEL R135, R8.reuse, R18, !P0 ;  /* 0x0000001208877207 */ /* 0x040fe40004000000 */
[----:B------:R-:W-:Y:S01]  /*2250*/  SEL R151, R8, R20, !P0 ;  /* 0x0000001408977207 */ /* 0x000fe20004000000 */
[----:B------:R-:W-:Y:S01]  /*2260*/  VIADD R20, R4, 0xffffffe2 ;  /* 0xffffffe204147836 */ /* 0x000fe20000000000 */
[C---:B------:R-:W-:Y:S02]  /*2270*/  SEL R154, R8.reuse, R22, !P0 ;  /* 0x00000016089a7207 */ /* 0x040fe40004000000 */
[----:B------:R-:W-:Y:S01]  /*2280*/  SEL R138, R8, R9, !P0 ;  /* 0x00000009088a7207 */ /* 0x000fe20004000000 */
[----:B------:R-:W-:Y:S01]  /*2290*/  VIADD R9, R4, 0xfffffff6 ;  /* 0xfffffff604097836 */ /* 0x000fe20000000000 */
[C---:B------:R-:W-:Y:S02]  /*22a0*/  SEL R126, R8.reuse, R24, !P0 ;  /* 0x00000018087e7207 */ /* 0x040fe40004000000 */
[----:B------:R-:W-:-:S02]  /*22b0*/  SEL R137, R8, R26, !P0 ;  /* 0x0000001a08897207 */ /* 0x000fc40004000000 */
[C---:B------:R-:W-:Y:S02]  /*22c0*/  SEL R141, R8.reuse, R28, !P0 ;  /* 0x0000001c088d7207 */ /* 0x040fe40004000000 */
[----:B------:R-:W-:Y:S01]  /*22d0*/  SEL R140, R8, R11, !P0 ;  /* 0x0000000b088c7207 */ /* 0x000fe20004000000 */
[----:B------:R-:W-:Y:S01]  /*22e0*/  VIADD R11, R4, 0xffffffeb ;  /* 0xffffffeb040b7836 */ /* 0x000fe20000000000 */
[C---:B------:R-:W-:Y:S02]  /*22f0*/  SEL R136, R8.reuse, R32, !P0 ;  /* 0x0000002008887207 */ /* 0x040fe40004000000 */
[C---:B------:R-:W-:Y:S02]  /*2300*/  SEL R146, R8.reuse, R34, !P0 ;  /* 0x0000002208927207 */ /* 0x040fe40004000000 */
[C---:B------:R-:W-:Y:S02]  /*2310*/  SEL R145, R8.reuse, R36, !P0 ;  /* 0x0000002408917207 */ /* 0x040fe40004000000 */
[----:B------:R-:W-:-:S02]  /*2320*/  SEL R152, R8, R13, !P0 ;  /* 0x0000000d08987207 */ /* 0x000fc40004000000 */
[C---:B------:R-:W-:Y:S02]  /*2330*/  SEL R125, R8.reuse, R38, !P0 ;  /* 0x00000026087d7207 */ /* 0x040fe40004000000 */
[C---:B------:R-:W-:Y:S02]  /*2340*/  SEL R144, R8.reuse, R40, !P0 ;  /* 0x0000002808907207 */ /* 0x040fe40004000000 */
        /* <DEDUP_REMOVED lines=11> */
[----:B------:R-:W-:Y:S01]  /*2400*/  SEL R123, R8, R64, !P0 ;  /* 0x00000040087b7207 */ /* 0x000fe20004000000 */
[C---:B------:R-:W-:Y:S01]  /*2410*/  VIADD R8, R4.reuse, 0xffffffec ;  /* 0xffffffec04087836 */ /* 0x040fe20000000000 */
[----:B------:R-:W-:Y:S01]  /*2420*/  ISETP.GE.U32.AND P1, PT, R7, 0x7fffffbe, PT ;  /* 0x7fffffbe0700780c */ /* 0x000fe20003f26070 */
[C---:B------:R-:W-:Y:S01]  /*2430*/  VIADD R7, R4.reuse, 0xffffffed ;  /* 0xffffffed04077836 */ /* 0x040fe20000000000 */
[----:B------:R-:W-:Y:S01]  /*2440*/  ISETP.GE.U32.AND P3, PT, R9, 0x7fffffb7, PT ;  /* 0x7fffffb70900780c */ /* 0x000fe20003f66070 */
[----:B------:R-:W-:Y:S01]  /*2450*/  VIADD R9, R4, 0xffffffee ;  /* 0xffffffee04097836 */ /* 0x000fe20000000000 */
[----:B------:R-:W-:Y:S01]  /*2460*/  ISETP.GE.U32.AND P4, PT, R8, 0x7fffffad, PT ;  /* 0x7fffffad0800780c */ /* 0x000fe20003f86070 */
[C---:B------:R-:W-:Y:S01]  /*2470*/  VIADD R8, R4.reuse, 0xffffffef ;  /* 0xffffffef04087836 */ /* 0x040fe20000000000 */
[----:B------:R-:W-:Y:S01]  /*2480*/  ISETP.GE.U32.AND P5, PT, R7, 0x7fffffae, PT ;  /* 0x7fffffae0700780c */ /* 0x000fe20003fa6070 */
[----:B------:R-:W-:Y:S01]  /*2490*/  VIADD R7, R4, 0xffffffe8 ;  /* 0xffffffe804077836 */ /* 0x000fe20000000000 */
[----:B------:R-:W-:-:S02]  /*24a0*/  ISETP.GE.U32.AND P0, PT, R9, 0x7fffffaf, PT ;  /* 0x7fffffaf0900780c */ /* 0x000fc40003f06070 */
[----:B------:R-:W-:Y:S01]  /*24b0*/  ISETP.GE.U32.AND P6, PT, R8, 0x7fffffb0, PT ;  /* 0x7fffffb00800780c */ /* 0x000fe20003fc6070 */
[----:B------:R-:W-:Y:S01]  /*24c0*/  VIADD R8, R4, 0xffffffe9 ;  /* 0xffffffe904087836 */ /* 0x000fe20000000000 */
[----:B------:R-:W-:Y:S02]  /*24d0*/  SEL R10, RZ, 0x1fffe, P5 ;  /* 0x0001fffeff0a7807 */ /* 0x000fe40002800000 */
[----:B------:R-:W-:Y:S02]  /*24e0*/  SEL R9, RZ, 0x1, P4 ;  /* 0x00000001ff097807 */ /* 0x000fe40002000000 */
[----:B------:R-:W-:Y:S02]  /*24f0*/  ISETP.GE.U32.AND P5, PT, R8, 0x7fffffaa, PT ;  /* 0x7fffffaa0800780c */ /* 0x000fe40003fa6070 */
[----:B------:R-:W-:Y:S01]  /*2500*/  ISETP.GE.U32.AND P4, PT, R7, 0x7fffffa9, PT ;  /* 0x7fffffa90700780c */ /* 0x000fe20003f86070 */
[----:B------:R-:W-:Y:S01]  /*2510*/  IMAD.IADD R9, R9, 0x1, R10 ;  /* 0x0000000109097824 */ /* 0x000fe200078e020a */
[----:B------:R-:W-:-:S02]  /*2520*/  SEL R7, RZ, 0x4, P0 ;  /* 0x00000004ff077807 */ /* 0x000fc40000000000 */
[----:B------:R-:W-:Y:S01]  /*2530*/  ISETP.GE.U32.AND P0, PT, R12, 0x7fffffab, PT ;  /* 0x7fffffab0c00780c */ /* 0x000fe20003f06070 */
[C---:B------:R-:W-:Y:S01]  /*2540*/  VIADD R12, R4.reuse, 0xffffffe5 ;  /* 0xffffffe5040c7836 */ /* 0x040fe20000000000 */
[----:B------:R-:W-:Y:S02]  /*2550*/  SEL R14, RZ, 0x1fffe, P5 ;  /* 0x0001fffeff0e7807 */ /* 0x000fe40002800000 */
[----:B------:R-:W-:Y:S01]  /*2560*/  ISETP.GE.U32.AND P5, PT, R15, 0x7fffffa5, PT ;  /* 0x7fffffa50f00780c */ /* 0x000fe20003fa6070 */
[----:B------:R-:W-:Y:S01]  /*2570*/  VIADD R15, R4, 0xffffffe6 ;  /* 0xffffffe6040f7836 */ /* 0x000fe20000000000 */
[----:B------:R-:W-:Y:S02]  /*2580*/  SEL R13, RZ, 0x1, P4 ;  /* 0x00000001ff0d7807 */ /* 0x000fe40002000000 */
[----:B------:R-:W-:Y:S02]  /*2590*/  ISETP.GE.U32.AND P4, PT, R11, 0x7fffffac, PT ;  /* 0x7fffffac0b00780c */ /* 0x000fe40003f86070 */
[----:B------:R-:W-:Y:S01]  /*25a0*/  SEL R11, RZ, 0x4, P0 ;  /* 0x00000004ff0b7807 */ /* 0x000fe20000000000 */
[----:B------:R-:W-:Y:S01]  /*25b0*/  IMAD.IADD R13, R13, 0x1, R14 ;  /* 0x000000010d0d7824 */ /* 0x000fe200078e020e */
[----:B------:R-:W-:-:S02]  /*25c0*/  SEL R8, RZ, 0x7fff8, P6 ;  /* 0x0007fff8ff087807 */ /* 0x000fc40003000000 */
[----:B------:R-:W-:Y:S02]  /*25d0*/  ISETP.GE.U32.AND P0, PT, R12, 0x7fffffa6, PT ;  /* 0x7fffffa60c00780c */ /* 0x000fe40003f06070 */
[----:B------:R-:W-:Y:S02]  /*25e0*/  SEL R12, RZ, 0x7fff8, P4 ;  /* 0x0007fff8ff0c7807 */ /* 0x000fe40002000000 */
[----:B------:R-:W-:Y:S01]  /*25f0*/  ISETP.GE.U32.AND P6, PT, R15, 0x7fffffa7, PT ;  /* 0x7fffffa70f00780c */ /* 0x000fe20003fc6070 */
[----:B------:R-:W-:Y:S01]  /*2600*/  VIADD R15, R4, 0xffffffe1 ;  /* 0xffffffe1040f7836 */ /* 0x000fe20000000000 */
[----:B------:R-:W-:Y:S01]  /*2610*/  ISETP.GE.U32.AND P4, PT, R16, 0x7fffffa8, PT ;  /* 0x7fffffa81000780c */ /* 0x000fe20003f86070 */
[----:B------:R-:W-:Y:S01]  /*2620*/  VIADD R16, R4, 0xffffffe0 ;  /* 0xffffffe004107836 */ /* 0x000fe20000000000 */
[----:B------:R-:W-:Y:S02]  /*2630*/  SEL R17, RZ, 0x1, P5 ;  /* 0x00000001ff117807 */ /* 0x000fe40002800000 */
[----:B------:R-:W-:-:S02]  /*2640*/  SEL R18, RZ, 0x1fffe, P0 ;  /* 0x0001fffeff127807 */ /* 0x000fc40000000000 */
[----:B------:R-:W-:Y:S02]  /*2650*/  ISETP.GE.U32.AND P5, PT, R15, 0x7fffffa2, PT ;  /* 0x7fffffa20f00780c */ /* 0x000fe40003fa6070 */
[----:B------:R-:W-:Y:S01]  /*2660*/  ISETP.GE.U32.AND P0, PT, R16, 0x7fffffa1, PT ;  /* 0x7fffffa11000780c */ /* 0x000fe20003f06070 */
[----:B------:R-:W-:Y:S01]  /*2670*/  IMAD.IADD R17, R17, 0x1, R18 ;  /* 0x0000000111117824 */ /* 0x000fe200078e0212 */
[----:B------:R-:W-:Y:S02]  /*2680*/  SEL R16, RZ, 0x7fff8, P4 ;  /* 0x0007fff8ff107807 */ /* 0x000fe40002000000 */
[----:B------:R-:W-:Y:S02]  /*2690*/  ISETP.GE.U32.AND P4, PT, R20, 0x7fffffa3, PT ;  /* 0x7fffffa31400780c */ /* 0x000fe40003f86070 */
[----:B------:R-:W-:Y:S02]  /*26a0*/  SEL R20, RZ, 0x1fffe, P5 ;  /* 0x0001fffeff147807 */ /* 0x000fe40002800000 */
[----:B------:R-:W-:-:S02]  /*26b0*/  ISETP.GE.U32.AND P5, PT, R19, 0x7fffffa4, PT ;  /* 0x7fffffa41300780c */ /* 0x000fc40003fa6070 */
[----:B------:R-:W-:Y:S02]  /*26c0*/  SEL R19, RZ, 0x1, P0 ;  /* 0x00000001ff137807 */ /* 0x000fe40000000000 */
[----:B------:R-:W-:Y:S02]  /*26d0*/  LOP3.LUT R13, R13, 0x3, RZ, 0xc0, !PT ;  /* 0x000000030d0d7812 */ /* 0x000fe400078ec0ff */
[----:B------:R-:W-:Y:S01]  /*26e0*/  LOP3.LUT R9, R9, 0x3, RZ, 0xc0, !PT ;  /* 0x0000000309097812 */ /* 0x000fe200078ec0ff */
[----:B------:R-:W-:Y:S01]  /*26f0*/  IMAD.IADD R20, R19, 0x1, R20 ;  /* 0x0000000113147824 */ /* 0x000fe200078e0214 */
[----:B------:R-:W-:Y:S02]  /*2700*/  SEL R19, RZ, 0x7fff8, P5 ;  /* 0x0007fff8ff137807 */ /* 0x000fe40002800000 */
[----:B------:R-:W-:Y:S02]  /*2710*/  IADD3 R11, PT, PT, R13, R12, R11 ;  /* 0x0000000c0d0b7210 */ /* 0x000fe40007ffe00b */
[----:B------:R-:W-:-:S02]  /*2720*/  SEL R10, RZ, 0x4, P4 ;  /* 0x00000004ff0a7807 */ /* 0x000fc40002000000 */
[----:B------:R-:W-:Y:S02]  /*2730*/  ISETP.GE.AND P5, PT, R0, RZ, PT ;  /* 0x000000ff0000720c */ /* 0x000fe40003fa6270 */
[----:B------:R-:W-:Y:S02]  /*2740*/  LOP3.LUT R20, R20, 0x3, RZ, 0xc0, !PT ;  /* 0x0000000314147812 */ /* 0x000fe400078ec0ff */
[----:B------:R-:W-:Y:S02]  /*2750*/  ISETP.NE.AND P4, PT, R30, RZ, PT ;  /* 0x000000ff1e00720c */ /* 0x000fe40003f85270 */
[----:B------:R-:W-:Y:S01]  /*2760*/  IADD3 R7, PT, PT, R9, R8, R7 ;  /* 0x0000000809077210 */ /* 0x000fe20007ffe007 */
[----:B------:R-:W-:Y:S01]  /*2770*/  IMAD.MOV.U32 R8, RZ, RZ, R6 ;  /* 0x000000ffff087224 */ /* 0x000fe200078e0006 */
[----:B------:R-:W-:Y:S01]  /*2780*/  SEL R15, RZ, 0x4, P6 ;  /* 0x00000004ff0f7807 */ /* 0x000fe20003000000 */
[----:B------:R-:W-:Y:S01]  /*2790*/  IMAD.SHL.U32 R6, R11, 0x100, RZ ;  /* 0x000001000b067824 */ /* 0x000fe200078e00ff */
[----:B------:R-:W-:Y:S01]  /*27a0*/  IADD3 R10, PT, PT, R20, R19, R10 ;  /* 0x00000013140a7210 */ /* 0x000fe20007ffe00a */
[----:B------:R-:W-:Y:S01]  /*27b0*/  VIADD R9, R4, 0xffffffff ;  /* 0xffffffff04097836 */ /* 0x000fe20000000000 */
[----:B------:R-:W-:Y:S01]  /*27c0*/  LOP3.LUT R17, R17, 0x3, RZ, 0xc0, !PT ;  /* 0x0000000311117812 */ /* 0x000fe200078ec0ff */
[----:B------:R-:W-:Y:S01]  /*27d0*/  @!P5 IMAD.MOV R8, RZ, RZ, -R8 ;  /* 0x000000ffff08d224 */ /* 0x000fe200078e0a08 */
[----:B------:R-:W-:-:S02]  /*27e0*/  LOP3.LUT R10, R10, 0xf, RZ, 0xc0, !PT ;  /* 0x0000000f0a0a7812 */ /* 0x000fc400078ec0ff */
[----:B------:R-:W-:Y:S02]  /*27f0*/  IADD3 R15, PT, PT, R17, R16, R15 ;  /* 0x00000010110f7210 */ /* 0x000fe40007ffe00f */
[----:B------:R-:W-:Y:S02]  /*2800*/  LOP3.LUT R6, R6, 0xf00, RZ, 0xe2, !PT ;  /* 0x00000f0006067812 */ /* 0x000fe400078ee2ff */
[----:B------:R-:W-:Y:S01]  /*2810*/  @!P4 LOP3.LUT R8, RZ, R30, RZ, 0x33, !PT ;  /* 0x0000001eff08c212 */ /* 0x000fe200078e33ff */
[----:B------:R-:W-:Y:S02]  /*2820*/  IMAD R10, R15, 0x10, R10 ;  /* 0x000000100f0a7824 */ /* 0x000fe400078e020a */
[----:B------:R-:W-:Y:S01]  /*2830*/  IMAD R6, R7, 0x1000, R6 ;  /* 0x0000100007067824 */ /* 0x000fe200078e0206 */
[----:B---3--:R-:W-:Y:S06]  /*2840*/  BRA.U UP0, `(.L_x_5) ;  /* 0x0000000100187547 */ /* 0x008fec000b800000 */
[----:B------:R-:W-:Y:S01]  /*2850*/  ELECT P4, URZ, PT ;  /* 0x0000000000ff782f */ /* 0x000fe20003880000 */
[----:B------:R-:W-:Y:S01]  /*2860*/  IMAD.MOV.U32 R7, RZ, RZ, 0x1 ;  /* 0x00000001ff077424 */ /* 0x000fe200078e00ff */
[----:B------:R-:W-:Y:S01]  /*2870*/  UMOV UR5, 0x40 ;  /* 0x0000004000057882 */ /* 0x000fe20000000000 */
[----:B------:R-:W-:Y:S01]  /*2880*/  UVIRTCOUNT.DEALLOC.SMPOOL 0x80 ;  /* 0x000000800000784c */ /* 0x000fe20000000000 */
[----:B------:R-:W-:-:S09]  /*2890*/  ULEA UR5, UR4, UR5, 0x18 ;  /* 0x0000000504057291 */ /* 0x000fd2000f8ec0ff */
[----:B------:R0:W-:Y:S03]  /*28a0*/  @P4 STS.U8 [UR5], R7 ;  /* 0x00000007ff004988 */ /* 0x0001e60008000005 */
.L_x_5:
[----:B------:R-:W-:Y:S01]  /*28b0*/  UIADD3 UR10, UPT, UPT, UR8, UR10, URZ ;  /* 0x0000000a080a7290 */ /* 0x000fe2000fffe0ff */
[----:B------:R-:W-:Y:S01]  /*28c0*/  IMAD R115, R8, R5, RZ ;  /* 0x0000000508737224 */ /* 0x000fe200078e02ff */
[----:B------:R-:W-:Y:S01]  /*28d0*/  VOTEU.ALL UP1, P2 ;  /* 0x0000000000ff7886 */ /* 0x000fe20001020000 */
[----:B------:R-:W-:Y:S01]  /*28e0*/  VOTEU.ALL UP2, P2 ;  /* 0x0000000000ff7886 */ /* 0x000fe20001040000 */
[----:B------:R-:W-:Y:S01]  /*28f0*/  LOP3.LUT R5, R10, 0xff, RZ, 0xc0, !PT ;  /* 0x000000ff0a057812 */ /* 0x000fe200078ec0ff */
[----:B------:R-:W-:Y:S01]  /*2900*/  IMAD.SHL.U32 R114, R115, 0x2, RZ ;  /* 0x0000000273727824 */ /* 0x000fe200078e00ff */
[----:B------:R-:W-:Y:S01]  /*2910*/  ISETP.GE.U32.AND P4, PT, R9, 0x7fffffc0, PT ;  /* 0x7fffffc00900780c */ /* 0x000fe20003f86070 */
[----:B------:R-:W-:-:S04]  /*2920*/  @!UP1 UIADD3 UR4, UPT, UPT, -UR7, 0x100000, URZ ;  /* 0x0010000007049890 */ /* 0x000fc8000fffe1ff */
[----:B------:R-:W-:Y:S02]  /*2930*/  @!UP1 USHF.L.U32 UR5, UR4, 0xb, URZ ;  /* 0x0000000b04059899 */ /* 0x000fe400080006ff */
[----:B------:R-:W-:Y:S01]  /*2940*/  @!UP1 USHF.L.U32 UR4, UR4, 0x1, URZ ;  /* 0x0000000104049899 */ /* 0x000fe200080006ff */
[----:B------:R-:W-:Y:S01]  /*2950*/  STTM.x64 tmem[UR10], RZ ;  /* 0x000000ff000079ed */ /* 0x000fe2000834000a */
[----:B------:R-:W1:Y:S02]  /*2960*/  FENCE.VIEW.ASYNC.T ;  /* 0x00000000000073c6 */ /* 0x000e640000000200 */
[----:B-1----:R-:W-:Y:S01]  /*2970*/  BAR.SYNC.DEFER_BLOCKING 0x0 ;  /* 0x0000000000007b1d */ /* 0x002fe20000010000 */
[----:B------:R-:W-:Y:S01]  /*2980*/  IMAD.IADD R5, R6, 0x1, R5 ;  /* 0x0000000106057824 */ /* 0x000fe200078e0205 */
[C---:B------:R-:W-:Y:S01]  /*2990*/  IADD3 R117, P5, PT, R114.reuse, UR12, RZ ;  /* 0x0000000c72757c10 */ /* 0x040fe2000ffbe0ff */
[----:B------:R-:W-:Y:S01]  /*29a0*/  VIADD R74, R114, UR12 ;  /* 0x0000000c724a7c36 */ /* 0x000fe20008000000 */
[----:B------:R-:W-:-:S02]  /*29b0*/  PRMT R120, RZ, 0x7610, R120 ;  /* 0x00007610ff787816 */ /* 0x000fc40000000078 */
[----:B------:R-:W1:Y:S02]  /*29c0*/  FENCE.VIEW.ASYNC.S ;  /* 0x00000000000073c6 */ /* 0x000e640000000000 */
[----:B-1----:R1:W2:Y:S01]  /*29d0*/  @!UP2 SYNCS.EXCH.64 URZ, [UR6], UR4 ;  /* 0x0000000406ffa5b2 */ /* 0x0022a20008000100 */
[----:B------:R-:W-:Y:S02]  /*29e0*/  LOP3.LUT R116, R5, 0xffff, RZ, 0xc0, !PT ;  /* 0x0000ffff05747812 */ /* 0x000fe400078ec0ff */
[----:B------:R-:W-:Y:S01]  /*29f0*/  LEA.HI.X.SX32 R75, R115, UR13, 0x1, P5 ;  /* 0x0000000d734b7c11 */ /* 0x000fe2000a8f0eff */
[----:B--2---:R-:W-:Y:S01]  /*2a00*/  BAR.SYNC.DEFER_BLOCKING 0x0 ;  /* 0x0000000000007b1d */ /* 0x004fe20000010000 */
[C---:B------:R-:W-:Y:S01]  /*2a10*/  IMAD R17, R214.reuse, 0x12, RZ ;  /* 0x00000012d6117824 */ /* 0x040fe200078e02ff */
[----:B------:R-:W-:Y:S01]  /*2a20*/  SHF.R.U32.HI R8, RZ, 0xf, R116 ;  /* 0x0000000fff087819 */ /* 0x000fe20000011674 */
[C---:B------:R-:W-:Y:S02]  /*2a30*/  IMAD.SHL.U32 R100, R214.reuse, 0x2, RZ ;  /* 0x00000002d6647824 */ /* 0x040fe400078e00ff */
[----:B------:R-:W-:Y:S01]  /*2a40*/  IMAD R5, R214, 0x9, RZ ;  /* 0x00000009d6057824 */ /* 0x000fe200078e02ff */
[----:B------:R-:W-:-:S02]  /*2a50*/  LOP3.LUT P5, RZ, R8, 0x1, RZ, 0xc0, !PT ;  /* 0x0000000108ff7812 */ /* 0x000fc400078ac0ff */
[----:B------:R-:W-:Y:S02]  /*2a60*/  IADD3 R10, P6, PT, R17, R117, RZ ;  /* 0x00000075110a7210 */ /* 0x000fe40007fde0ff */
[----:B------:R-:W-:Y:S02]  /*2a70*/  PRMT R118, RZ, 0x7610, R118 ;  /* 0x00007610ff767816 */ /* 0x000fe40000000076 */
[----:B------:R-:W-:Y:S01]  /*2a80*/  PRMT R94, RZ, 0x7610, R94 ;  /* 0x00007610ff5e7816 */ /* 0x000fe2000000005e */
[----:B------:R-:W-:Y:S01]  /*2a90*/  VIADD R15, R4, 0xfffffffe ;  /* 0xfffffffe040f7836 */ /* 0x000fe20000000000 */
[----:B------:R-:W-:Y:S01]  /*2aa0*/  SHF.R.U32.HI R8, RZ, 0xe, R116 ;  /* 0x0000000eff087819 */ /* 0x000fe20000011674 */
[----:B------:R-:W-:Y:S01]  /*2ab0*/  IMAD R9, R214, 0x11, RZ ;  /* 0x00000011d6097824 */ /* 0x000fe200078e02ff */
[----:B------:R-:W-:Y:S02]  /*2ac0*/  LEA.HI.X.SX32 R11, R5, R75, 0x1, P6 ;  /* 0x0000004b050b7211 */ /* 0x000fe400030f0eff */
[----:B------:R-:W-:-:S02]  /*2ad0*/  PRMT R87, RZ, 0x7610, R87 ;  /* 0x00007610ff577816 */ /* 0x000fc40000000057 */
[----:B------:R-:W-:Y:S02]  /*2ae0*/  PRMT R86, RZ, 0x7610, R86 ;  /* 0x00007610ff567816 */ /* 0x000fe40000000056 */
[----:B------:R-:W-:Y:S02]  /*2af0*/  PRMT R85, RZ, 0x7610, R85 ;  /* 0x00007610ff557816 */ /* 0x000fe40000000055 */
[----:B------:R-:W-:Y:S01]  /*2b00*/  PRMT R99, RZ, 0x7610, R99 ;  /* 0x00007610ff637816 */ /* 0x000fe20000000063 */
[----:B------:R-:W5:Y:S01]  /*2b10*/  @!P4 LDG.E.U16 R120, desc[UR22][R74.64] ;  /* 0x000000164a78c981 */ /* 0x000f62000c1e1500 */
[C---:B------:R-:W-:Y:S01]  /*2b20*/  LEA R6, P4, R214.reuse, R117, 0x2 ;  /* 0x00000075d6067211 */ /* 0x040fe200078810ff */
[----:B------:R-:W-:Y:S01]  /*2b30*/  IMAD.SHL.U32 R5, R214, 0x10, RZ ;  /* 0x00000010d6057824 */ /* 0x000fe200078e00ff */
[----:B------:R-:W-:Y:S01]  /*2b40*/  PRMT R84, RZ, 0x7610, R84 ;  /* 0x00007610ff547816 */ /* 0x000fe20000000054 */
[----:B------:R-:W5:Y:S01]  /*2b50*/  @!P3 LDG.E.U16 R94, desc[UR22][R10.64] ;  /* 0x000000160a5eb981 */ /* 0x000f62000c1e1500 */
[----:B0-----:R-:W-:Y:S01]  /*2b60*/  LEA.HI.X.SX32 R7, R100, R75, 0x1, P4 ;  /* 0x0000004b64077211 */ /* 0x001fe200020f0eff */
[----:B------:R-:W-:Y:S01]  /*2b70*/  IMAD.SHL.U32 R101, R214, 0x4, RZ ;  /* 0x00000004d6657824 */ /* 0x000fe200078e00ff */
[----:B------:R-:W-:Y:S01]  /*2b80*/  LOP3.LUT P4, RZ, R8, 0x1, RZ, 0xc0, !PT ;  /* 0x0000000108ff7812 */ /* 0x000fe2000788c0ff */
[----:B------:R-:W-:-:S02]  /*2b90*/  IMAD R8, R214, 0x22, RZ ;  /* 0x00000022d6087824 */ /* 0x000fc400078e02ff */
[C---:B------:R-:W-:Y:S01]  /*2ba0*/  IMAD.SHL.U32 R102, R214.reuse, 0x8, RZ ;  /* 0x00000008d6667824 */ /* 0x040fe200078e00ff */
[----:B------:R0:W5:Y:S01]  /*2bb0*/  @!P1 LDG.E.U16 R118, desc[UR22][R6.64] ;  /* 0x0000001606769981 */ /* 0x000162000c1e1500 */
[CC--:B------:R-:W-:Y:S01]  /*2bc0*/  LEA R12, P1, R214.reuse, R117.reuse, 0x5 ;  /* 0x00000075d60c7211 */ /* 0x0c0fe200078228ff */
[----:B------:R-:W-:Y:S01]  /*2bd0*/  IMAD R103, R214, 0xa, RZ ;  /* 0x0000000ad6677824 */ /* 0x000fe200078e02ff */
[----:B------:R-:W-:Y:S02]  /*2be0*/  IADD3 R14, P3, PT, R8, R117, RZ ;  /* 0x00000075080e7210 */ /* 0x000fe40007f7e0ff */
[----:B------:R-:W-:Y:S01]  /*2bf0*/  PRMT R98, RZ, 0x7610, R98 ;  /* 0x00007610ff627816 */ /* 0x000fe20000000062 */
[C---:B------:R-:W-:Y:S01]  /*2c00*/  IMAD R104, R214.reuse, 0x5, RZ ;  /* 0x00000005d6687824 */ /* 0x040fe200078e02ff */
[----:B------:R-:W-:Y:S02]  /*2c10*/  SHF.R.U32.HI R16, RZ, 0xd, R116 ;  /* 0x0000000dff107819 */ /* 0x000fe40000011674 */
[----:B------:R-:W-:Y:S01]  /*2c20*/  PRMT R93, RZ, 0x7610, R93 ;  /* 0x00007610ff5d7816 */ /* 0x000fe2000000005d */
[----:B0-----:R-:W-:Y:S01]  /*2c30*/  IMAD R7, R214, 0x24, RZ ;  /* 0x00000024d6077824 */ /* 0x001fe200078e02ff */
[----:B------:R-:W-:-:S02]  /*2c40*/  LEA.HI.X.SX32 R13, R5, R75, 0x1, P1 ;  /* 0x0000004b050d7211 */ /* 0x000fc400008f0eff */
[----:B------:R-:W-:Y:S02]  /*2c50*/  PRMT R97, RZ, 0x7610, R97 ;  /* 0x00007610ff617816 */ /* 0x000fe40000000061 */
[----:B------:R-:W-:Y:S01]  /*2c60*/  PRMT R92, RZ, 0x7610, R92 ;  /* 0x00007610ff5c7816 */ /* 0x000fe2000000005c */
[C---:B------:R-:W-:Y:S01]  /*2c70*/  IMAD R6, R214.reuse, 0x26, RZ ;  /* 0x00000026d6067824 */ /* 0x040fe200078e02ff */
[----:B------:R-:W-:Y:S01]  /*2c80*/  ISETP.GE.U32.AND P1, PT, R15, 0x7fffffbf, PT ;  /* 0x7fffffbf0f00780c */ /* 0x000fe20003f26070 */
[----:B------:R0:W5:Y:S01]  /*2c90*/  @P5 LDG.E.U16 R87, desc[UR22][R12.64] ;  /* 0x000000160c575981 */ /* 0x000162000c1e1500 */
[----:B------:R-:W-:Y:S02]  /*2ca0*/  LEA.HI.X.SX32 R15, R9, R75, 0x1, P3 ;  /* 0x0000004b090f7211 */ /* 0x000fe400018f0eff */
[----:B------:R-:W-:Y:S02]  /*2cb0*/  PRMT R83, RZ, 0x7610, R83 ;  /* 0x00007610ff537816 */ /* 0x000fe40000000053 */
[----:B------:R-:W-:Y:S01]  /*2cc0*/  PRMT R82, RZ, 0x7610, R82 ;  /* 0x00007610ff527816 */ /* 0x000fe20000000052 */
[----:B------:R-:W5:Y:S01]  /*2cd0*/  @P4 LDG.E.U16 R86, desc[UR22][R14.64] ;  /* 0x000000160e564981 */ /* 0x000f62000c1e1500 */
[----:B------:R-:W-:Y:S01]  /*2ce0*/  SHF.R.U32.HI R5, RZ, 0xc, R116 ;  /* 0x0000000cff057819 */ /* 0x000fe20000011674 */
[----:B------:R-:W-:Y:S01]  /*2cf0*/  IMAD R105, R214, 0xb, RZ ;  /* 0x0000000bd6697824 */ /* 0x000fe200078e02ff */
[----:B------:R-:W-:-:S02]  /*2d00*/  LOP3.LUT P6, RZ, R16, 0x1, RZ, 0xc0, !PT ;  /* 0x0000000110ff7812 */ /* 0x000fc400078cc0ff */
[----:B------:R-:W-:Y:S02]  /*2d10*/  PRMT R91, RZ, 0x7610, R91 ;  /* 0x00007610ff5b7816 */ /* 0x000fe4000000005b */
[----:B------:R-:W-:Y:S01]  /*2d20*/  PRMT R81, RZ, 0x7610, R81 ;  /* 0x00007610ff517816 */ /* 0x000fe20000000051 */
[C---:B------:R-:W-:Y:S01]  /*2d30*/  IMAD R106, R214.reuse, 0x6, RZ ;  /* 0x00000006d66a7824 */ /* 0x040fe200078e02ff */
[-C--:B------:R-:W-:Y:S01]  /*2d40*/  IADD3 R16, P5, PT, R7, R117.reuse, RZ ;  /* 0x0000007507107210 */ /* 0x080fe20007fbe0ff */
[C---:B------:R-:W-:Y:S01]  /*2d50*/  IMAD R107, R214.reuse, 0x3, RZ ;  /* 0x00000003d66b7824 */ /* 0x040fe200078e02ff */
[----:B------:R-:W-:Y:S01]  /*2d60*/  LOP3.LUT P3, RZ, R5, 0x1, RZ, 0xc0, !PT ;  /* 0x0000000105ff7812 */ /* 0x000fe2000786c0ff */
[----:B------:R-:W-:Y:S01]  /*2d70*/  IMAD R5, R214, 0x13, RZ ;  /* 0x00000013d6057824 */ /* 0x000fe200078e02ff */
[----:B------:R-:W-:Y:S01]  /*2d80*/  IADD3 R18, P4, PT, R6, R117, RZ ;  /* 0x0000007506127210 */ /* 0x000fe20007f9e0ff */
[----:B------:R-:W-:Y:S01]  /*2d90*/  IMAD R108, R214, 0xc, RZ ;  /* 0x0000000cd66c7824 */ /* 0x000fe200078e02ff */
[----:B------:R-:W-:Y:S01]  /*2da0*/  LEA.HI.X.SX32 R17, R17, R75, 0x1, P5 ;  /* 0x0000004b11117211 */ /* 0x000fe200028f0eff */
[----:B------:R-:W-:Y:S01]  /*2db0*/  VIADD R9, R4, 0xfffffffb ;  /* 0xfffffffb04097836 */ /* 0x000fe20000000000 */
[----:B------:R-:W-:-:S02]  /*2dc0*/  IADD3 R10, P5, PT, R100, R117, RZ ;  /* 0x00000075640a7210 */ /* 0x000fc40007fbe0ff */
[----:B------:R-:W-:Y:S01]  /*2dd0*/  PRMT R80, RZ, 0x7610, R80 ;  /* 0x00007610ff507816 */ /* 0x000fe20000000050 */
[----:B------:R2:W5:Y:S01]  /*2de0*/  @P6 LDG.E.U16 R85, desc[UR22][R16.64] ;  /* 0x0000001610556981 */ /* 0x000562000c1e1500 */
[-C--:B------:R-:W-:Y:S01]  /*2df0*/  LEA.HI.X.SX32 R19, R5, R75.reuse, 0x1, P4 ;  /* 0x0000004b05137211 */ /* 0x080fe200020f0eff */
[----:B------:R-:W-:Y:S01]  /*2e00*/  VIADD R5, R4, 0xfffffff7 ;  /* 0xfffffff704057836 */ /* 0x000fe20000000000 */
[C---:B------:R-:W-:Y:S02]  /*2e10*/  LEA.HI.X.SX32 R11, R214.reuse, R75, 0x1, P5 ;  /* 0x0000004bd60b7211 */ /* 0x040fe400028f0eff */
[----:B------:R-:W-:Y:S01]  /*2e20*/  PRMT R96, RZ, 0x7610, R96 ;  /* 0x00007610ff607816 */ /* 0x000fe20000000060 */
[----:B------:R3:W5:Y:S01]  /*2e30*/  @P3 LDG.E.U16 R84, desc[UR22][R18.64] ;  /* 0x0000001612543981 */ /* 0x000762000c1e1500 */
[----:B------:R-:W-:Y:S01]  /*2e40*/  ISETP.GE.U32.AND P4, PT, R9, 0x7fffffbc, PT ;  /* 0x7fffffbc0900780c */ /* 0x000fe20003f86070 */
[----:B------:R-:W-:Y:S01]  /*2e50*/  IMAD R33, R214, 0x30, RZ ;  /* 0x00000030d6217824 */ /* 0x000fe200078e02ff */
[----:B------:R-:W-:Y:S01]  /*2e60*/  ISETP.GE.U32.AND P6, PT, R5, 0x7fffffb8, PT ;  /* 0x7fffffb80500780c */ /* 0x000fe20003fc6070 */
[----:B------:R-:W-:Y:S01]  /*2e70*/  VIADD R5, R4, 0xfffffffa ;  /* 0xfffffffa04057836 */ /* 0x000fe20000000000 */
[----:B------:R-:W5:Y:S01]  /*2e80*/  @!P1 LDG.E.U16 R99, desc[UR22][R10.64] ;  /* 0x000000160a639981 */ /* 0x000f62000c1e1500 */
[-C--:B0-----:R-:W-:Y:S01]  /*2e90*/  LEA R12, P1, R214, R117.reuse, 0x3 ;  /* 0x00000075d60c7211 */ /* 0x081fe200078218ff */
[----:B------:R-:W-:Y:S01]  /*2ea0*/  VIADD R9, R4, 0xfffffff5 ;  /* 0xfffffff504097836 */ /* 0x000fe20000000000 */
[----:B--2---:R-:W-:-:S02]  /*2eb0*/  LEA R16, P5, R214, R117, 0x4 ;  /* 0x00000075d6107211 */ /* 0x004fc400078a20ff */
[----:B------:R-:W-:Y:S01]  /*2ec0*/  PRMT R90, RZ, 0x7610, R90 ;  /* 0x00007610ff5a7816 */ /* 0x000fe2000000005a */
[C---:B------:R-:W-:Y:S01]  /*2ed0*/  IMAD R37, R214.reuse, 0x32, RZ ;  /* 0x00000032d6257824 */ /* 0x040fe200078e02ff */
[----:B------:R-:W-:Y:S01]  /*2ee0*/  ISETP.GE.U32.AND P3, PT, R5, 0x7fffffbb, PT ;  /* 0x7fffffbb0500780c */ /* 0x000fe20003f66070 */
[----:B------:R-:W-:Y:S01]  /*2ef0*/  IMAD R74, R214, 0x14, RZ ;  /* 0x00000014d64a7824 */ /* 0x000fe200078e02ff */
[-C--:B------:R-:W-:Y:S01]  /*2f00*/  LEA.HI.X.SX32 R13, R101, R75.reuse, 0x1, P1 ;  /* 0x0000004b650d7211 */ /* 0x080fe200008f0eff */
[----:B------:R-:W-:Y:S01]  /*2f10*/  VIADD R22, R4, 0xfffffff2 ;  /* 0xfffffff204167836 */ /* 0x000fe20000000000 */
[----:B------:R-:W-:Y:S02]  /*2f20*/  LEA.HI.X.SX32 R17, R102, R75, 0x1, P5 ;  /* 0x0000004b66117211 */ /* 0x000fe400028f0eff */
[----:B------:R-:W-:Y:S01]  /*2f30*/  PRMT R79, RZ, 0x7610, R79 ;  /* 0x00007610ff4f7816 */ /* 0x000fe2000000004f */
[----:B------:R-:W5:Y:S01]  /*2f40*/  @!P4 LDG.E.U16 R98, desc[UR22][R12.64] ;  /* 0x000000160c62c981 */ /* 0x000f62000c1e1500 */
[----:B------:R-:W-:-:S02]  /*2f50*/  ISETP.GE.U32.AND P5, PT, R9, 0x7fffffb6, PT ;  /* 0x7fffffb60900780c */ /* 0x000fc40003fa6070 */
[----:B------:R-:W-:Y:S01]  /*2f60*/  PRMT R78, RZ, 0x7610, R78 ;  /* 0x00007610ff4e7816 */ /* 0x000fe2000000004e */
[----:B------:R0:W5:Y:S01]  /*2f70*/  @!P6 LDG.E.U16 R93, desc[UR22][R16.64] ;  /* 0x00000016105de981 */ /* 0x000162000c1e1500 */
[-C--:B------:R-:W-:Y:S01]  /*2f80*/  IADD3 R14, P1, PT, R103, R117.reuse, RZ ;  /* 0x00000075670e7210 */ /* 0x080fe20007f3e0ff */
[C---:B------:R-:W-:Y:S01]  /*2f90*/  IMAD R41, R214.reuse, 0x34, RZ ;  /* 0x00000034d6297824 */ /* 0x040fe200078e02ff */
[--C-:B------:R-:W-:Y:S01]  /*2fa0*/  SHF.R.U32.HI R9, RZ, 0xb, R116.reuse ;  /* 0x0000000bff097819 */ /* 0x100fe20000011674 */
[----:B------:R-:W-:Y:S01]  /*2fb0*/  IMAD R109, R214, 0xd, RZ ;  /* 0x0000000dd66d7824 */ /* 0x000fe200078e02ff */
[----:B---3--:R-:W-:Y:S02]  /*2fc0*/  IADD3 R18, P4, PT, R74, R117, RZ ;  /* 0x000000754a127210 */ /* 0x008fe40007f9e0ff */
[----:B------:R-:W-:Y:S01]  /*2fd0*/  PRMT R89, RZ, 0x7610, R89 ;  /* 0x00007610ff597816 */ /* 0x000fe20000000059 */
[----:B------:R-:W-:Y:S01]  /*2fe0*/  IMAD R45, R214, 0x36, RZ ;  /* 0x00000036d62d7824 */ /* 0x000fe200078e02ff */
[----:B------:R-:W-:Y:S01]  /*2ff0*/  LEA.HI.X.SX32 R15, R104, R75, 0x1, P1 ;  /* 0x0000004b680f7211 */ /* 0x000fe200008f0eff */
[----:B0-----:R-:W-:Y:S01]  /*3000*/  IMAD R17, R214, 0x28, RZ ;  /* 0x00000028d6117824 */ /* 0x001fe200078e02ff */
[----:B------:R-:W-:-:S02]  /*3010*/  SHF.R.U32.HI R5, RZ, 0xa, R116 ;  /* 0x0000000aff057819 */ /* 0x000fc40000011674 */
[----:B------:R-:W-:Y:S01]  /*3020*/  PRMT R77, RZ, 0x7610, R77 ;  /* 0x00007610ff4d7816 */ /* 0x000fe2000000004d */
[C---:B------:R-:W-:Y:S01]  /*3030*/  IMAD R10, R214.reuse, 0x2a, RZ ;  /* 0x0000002ad60a7824 */ /* 0x040fe200078e02ff */
[----:B------:R-:W-:Y:S01]  /*3040*/  LOP3.LUT P1, RZ, R9, 0x1, RZ, 0xc0, !PT ;  /* 0x0000000109ff7812 */ /* 0x000fe2000782c0ff */
[----:B------:R0:W5:Y:S01]  /*3050*/  @!P3 LDG.E.U16 R97, desc[UR22][R14.64] ;  /* 0x000000160e61b981 */ /* 0x000162000c1e1500 */
[----:B------:R-:W-:Y:S01]  /*3060*/  LEA.HI.X.SX32 R19, R103, R75, 0x1, P4 ;  /* 0x0000004b67137211 */ /* 0x000fe200020f0eff */
[C---:B------:R-:W-:Y:S01]  /*3070*/  IMAD R110, R214.reuse, 0xe, RZ ;  /* 0x0000000ed66e7824 */ /* 0x040fe200078e02ff */
[----:B------:R-:W-:Y:S01]  /*3080*/  LOP3.LUT P4, RZ, R5, 0x1, RZ, 0xc0, !PT ;  /* 0x0000000105ff7812 */ /* 0x000fe2000788c0ff */
[----:B------:R-:W-:Y:S01]  /*3090*/  IMAD R111, R214, 0x7, RZ ;  /* 0x00000007d66f7824 */ /* 0x000fe200078e02ff */
[-C--:B------:R-:W-:Y:S01]  /*30a0*/  IADD3 R12, P3, PT, R17, R117.reuse, RZ ;  /* 0x00000075110c7210 */ /* 0x080fe20007f7e0ff */
[----:B------:R2:W5:Y:S01]  /*30b0*/  @!P5 LDG.E.U16 R92, desc[UR22][R18.64] ;  /* 0x00000016125cd981 */ /* 0x000562000c1e1500 */
[----:B------:R-:W-:Y:S01]  /*30c0*/  VIADD R11, R4, 0xfffffff4 ;  /* 0xfffffff4040b7836 */ /* 0x000fe20000000000 */
[----:B------:R-:W-:Y:S01]  /*30d0*/  IADD3 R20, P5, PT, R10, R117, RZ ;  /* 0x000000750a147210 */ /* 0x000fe20007fbe0ff */
[----:B------:R-:W-:Y:S01]  /*30e0*/  IMAD R5, R214, 0x15, RZ ;  /* 0x00000015d6057824 */ /* 0x000fe200078e02ff */
[----:B------:R-:W-:Y:S01]  /*30f0*/  LEA.HI.X.SX32 R13, R74, R75, 0x1, P3 ;  /* 0x0000004b4a0d7211 */ /* 0x000fe200018f0eff */
[----:B------:R-:W-:Y:S01]  /*3100*/  IMAD R74, R214, 0x16, RZ ;  /* 0x00000016d64a7824 */ /* 0x000fe200078e02ff */
[----:B------:R-:W-:-:S02]  /*3110*/  SHF.R.U32.HI R9, RZ, 0x9, R116 ;  /* 0x00000009ff097819 */ /* 0x000fc40000011674 */
[----:B------:R-:W-:Y:S01]  /*3120*/  PRMT R76, RZ, 0x7610, R76 ;  /* 0x00007610ff4c7816 */ /* 0x000fe2000000004c */
[----:B------:R-:W5:Y:S01]  /*3130*/  @P1 LDG.E.U16 R83, desc[UR22][R12.64] ;  /* 0x000000160c531981 */ /* 0x000f62000c1e1500 */
[----:B------:R-:W-:Y:S01]  /*3140*/  ISETP.GE.U32.AND P3, PT, R11, 0x7fffffb5, PT ;  /* 0x7fffffb50b00780c */ /* 0x000fe20003f66070 */
[----:B------:R-:W-:Y:S01]  /*3150*/  IMAD R11, R214, 0x2c, RZ ;  /* 0x0000002cd60b7824 */ /* 0x000fe200078e02ff */
[----:B------:R-:W-:Y:S02]  /*3160*/  LEA.HI.X.SX32 R21, R5, R75, 0x1, P5 ;  /* 0x0000004b05157211 */ /* 0x000fe400028f0eff */
[----:B------:R-:W-:Y:S01]  /*3170*/  PRMT R95, RZ, 0x7610, R95 ;  /* 0x00007610ff5f7816 */ /* 0x000fe2000000005f */
[C---:B------:R-:W-:Y:S01]  /*3180*/  VIADD R26, R4.reuse, 0xffffffc3 ;  /* 0xffffffc3041a7836 */ /* 0x040fe20000000000 */
[----:B------:R-:W-:Y:S01]  /*3190*/  LOP3.LUT P5, RZ, R9, 0x1, RZ, 0xc0, !PT ;  /* 0x0000000109ff7812 */ /* 0x000fe200078ac0ff */
[----:B------:R-:W-:Y:S01]  /*31a0*/  VIADD R9, R4, 0xfffffffc ;  /* 0xfffffffc04097836 */ /* 0x000fe20000000000 */
[-C--:B0-----:R-:W-:Y:S01]  /*31b0*/  IADD3 R14, P1, PT, R74, R117.reuse, RZ ;  /* 0x000000754a0e7210 */ /* 0x081fe20007f3e0ff */
[----:B------:R0:W5:Y:S01]  /*31c0*/  @P4 LDG.E.U16 R82, desc[UR22][R20.64] ;  /* 0x0000001614524981 */ /* 0x000162000c1e1500 */
[----:B--2---:R-:W-:Y:S01]  /*31d0*/  IADD3 R18, P4, PT, R11, R117, RZ ;  /* 0x000000750b127210 */ /* 0x004fe20007f9e0ff */
[C---:B------:R-:W-:Y:S01]  /*31e0*/  VIADD R23, R4.reuse, 0xffffffc7 ;  /* 0xffffffc704177836 */ /* 0x040fe20000000000 */
[-C--:B------:R-:W-:Y:S01]  /*31f0*/  LEA.HI.X.SX32 R15, R105, R75.reuse, 0x1, P1 ;  /* 0x0000004b690f7211 */ /* 0x080fe200008f0eff */
[C---:B------:R-:W-:Y:S01]  /*3200*/  VIADD R24, R4.reuse, 0xffffffdc ;  /* 0xffffffdc04187836 */ /* 0x040fe20000000000 */
[--C-:B------:R-:W-:Y:S01]  /*3210*/  SHF.R.U32.HI R5, RZ, 0x8, R116.reuse ;  /* 0x00000008ff057819 */ /* 0x100fe20000011674 */
[----:B------:R-:W-:Y:S01]  /*3220*/  VIADD R28, R4, 0xffffffde ;  /* 0xffffffde041c7836 */ /* 0x000fe20000000000 */
[----:B------:R-:W-:Y:S01]  /*3230*/  ISETP.GE.U32.AND P1, PT, R9, 0x7fffffbd, PT ;  /* 0x7fffffbd0900780c */ /* 0x000fe20003f26070 */
[----:B------:R-:W-:Y:S01]  /*3240*/  IMAD R9, R214, 0x2e, RZ ;  /* 0x0000002ed6097824 */ /* 0x000fe200078e02ff */
[----:B------:R-:W-:Y:S01]  /*3250*/  LEA.HI.X.SX32 R19, R74, R75, 0x1, P4 ;  /* 0x0000004b4a137211 */ /* 0x000fe200020f0eff */
[----:B------:R-:W5:Y:S01]  /*3260*/  @!P3 LDG.E.U16 R91, desc[UR22][R14.64] ;  /* 0x000000160e5bb981 */ /* 0x000f62000c1e1500 */
[----:B------:R-:W-:Y:S01]  /*3270*/  LOP3.LUT P4, RZ, R5, 0x1, RZ, 0xc0, !PT ;  /* 0x0000000105ff7812 */ /* 0x000fe2000788c0ff */
[----:B------:R-:W-:Y:S01]  /*3280*/  IMAD R5, R214, 0x17, RZ ;  /* 0x00000017d6057824 */ /* 0x000fe200078e02ff */
[-C--:B0-----:R-:W-:Y:S01]  /*3290*/  IADD3 R20, P3, PT, R9, R117.reuse, RZ ;  /* 0x0000007509147210 */ /* 0x081fe20007f7e0ff */
[----:B------:R-:W-:Y:S01]  /*32a0*/  VIADD R13, R4, 0xfffffff9 ;  /* 0xfffffff9040d7836 */ /* 0x000fe20000000000 */
[----:B------:R0:W5:Y:S01]  /*32b0*/  @P5 LDG.E.U16 R81, desc[UR22][R18.64] ;  /* 0x0000001612515981 */ /* 0x000162000c1e1500 */
[----:B------:R-:W-:Y:S01]  /*32c0*/  IADD3 R12, P5, PT, R106, R117, RZ ;  /* 0x000000756a0c7210 */ /* 0x000fe20007fbe0ff */
[C---:B------:R-:W-:Y:S01]  /*32d0*/  VIADD R16, R4.reuse, 0xfffffff3 ;  /* 0xfffffff304107836 */ /* 0x040fe20000000000 */
[-C--:B------:R-:W-:Y:S01]  /*32e0*/  LEA.HI.X.SX32 R21, R5, R75.reuse, 0x1, P3 ;  /* 0x0000004b05157211 */ /* 0x080fe200018f0eff */
[C---:B------:R-:W-:Y:S01]  /*32f0*/  VIADD R32, R4.reuse, 0xffffffda ;  /* 0xffffffda04207836 */ /* 0x040fe20000000000 */
[----:B------:R-:W-:Y:S01]  /*3300*/  ISETP.GE.U32.AND P3, PT, R13, 0x7fffffba, PT ;  /* 0x7fffffba0d00780c */ /* 0x000fe20003f66070 */
[C---:B------:R-:W-:Y:S01]  /*3310*/  VIADD R36, R4.reuse, 0xffffffd6 ;  /* 0xffffffd604247836 */ /* 0x040fe20000000000 */
[----:B------:R-:W-:Y:S01]  /*3320*/  PRMT R5, RZ, 0x7610, R5 ;  /* 0x00007610ff057816 */ /* 0x000fe20000000005 */
[----:B------:R-:W-:Y:S01]  /*3330*/  VIADD R40, R4, 0xffffffd2 ;  /* 0xffffffd204287836 */ /* 0x000fe20000000000 */
[----:B------:R-:W-:Y:S01]  /*3340*/  LEA.HI.X.SX32 R13, R107, R75, 0x1, P5 ;  /* 0x0000004b6b0d7211 */ /* 0x000fe200028f0eff */
[----:B------:R-:W-:Y:S01]  /*3350*/  IMAD R74, R214, 0x18, RZ ;  /* 0x00000018d64a7824 */ /* 0x000fe200078e02ff */
[----:B------:R-:W-:Y:S01]  /*3360*/  ISETP.GE.U32.AND P5, PT, R16, 0x7fffffb4, PT ;  /* 0x7fffffb41000780c */ /* 0x000fe20003fa6070 */
[----:B------:R2:W5:Y:S01]  /*3370*/  @P4 LDG.E.U16 R80, desc[UR22][R20.64] ;  /* 0x0000001614504981 */ /* 0x000562000c1e1500 */
[----:B0-----:R-:W-:Y:S01]  /*3380*/  SHF.R.U32.HI R19, RZ, 0x7, R116 ;  /* 0x00000007ff137819 */ /* 0x001fe20000011674 */
[----:B------:R-:W-:-:S02]  /*3390*/  VIADD R112, R4, 0xffffffc0 ;  /* 0xffffffc004707836 */ /* 0x000fc40000000000 */
[----:B------:R-:W-:Y:S01]  /*33a0*/  IMAD R52, R214, 0x38, RZ ;  /* 0x00000038d6347824 */ /* 0x000fe200078e02ff */
[----:B------:R0:W5:Y:S01]  /*33b0*/  @!P1 LDG.E.U16 R5, desc[UR22][R12.64] ;  /* 0x000000160c059981 */ /* 0x000162000c1e1500 */
[-C--:B------:R-:W-:Y:S02]  /*33c0*/  IADD3 R14, P1, PT, R108, R117.reuse, RZ ;  /* 0x000000756c0e7210 */ /* 0x080fe40007f3e0ff */
[----:B------:R-:W-:Y:S01]  /*33d0*/  PRMT R88, RZ, 0x7610, R88 ;  /* 0x00007610ff587816 */ /* 0x000fe20000000058 */
[----:B------:R-:W-:Y:S01]  /*33e0*/  IMAD R53, R214, 0x3a, RZ ;  /* 0x0000003ad6357824 */ /* 0x000fe200078e02ff */
[----:B------:R-:W-:Y:S01]  /*33f0*/  IADD3 R18, P4, PT, R74, R117, RZ ;  /* 0x000000754a127210 */ /* 0x000fe20007f9e0ff */
[C---:B------:R-:W-:Y:S01]  /*3400*/  IMAD R56, R214.reuse, 0x3e, RZ ;  /* 0x0000003ed6387824 */ /* 0x040fe200078e02ff */
[--C-:B------:R-:W-:Y:S01]  /*3410*/  SHF.R.U32.HI R16, RZ, 0x6, R116.reuse ;  /* 0x00000006ff107819 */ /* 0x100fe20000011674 */
[----:B------:R-:W-:Y:S01]  /*3420*/  IMAD R68, R214, 0x42, RZ ;  /* 0x00000042d6447824 */ /* 0x000fe200078e02ff */
[-C--:B------:R-:W-:Y:S01]  /*3430*/  LEA.HI.X.SX32 R15, R106, R75.reuse, 0x1, P1 ;  /* 0x0000004b6a0f7211 */ /* 0x080fe200008f0eff */
[C---:B------:R-:W-:Y:S01]  /*3440*/  IMAD R62, R214.reuse, 0x44, RZ ;  /* 0x00000044d63e7824 */ /* 0x040fe200078e02ff */
[----:B------:R-:W-:Y:S01]  /*3450*/  LOP3.LUT P1, RZ, R19, 0x1, RZ, 0xc0, !PT ;  /* 0x0000000113ff7812 */ /* 0x000fe2000782c0ff */
[----:B------:R-:W-:Y:S01]  /*3460*/  IMAD R64, R214, 0x46, RZ ;  /* 0x00000046d6407824 */ /* 0x000fe200078e02ff */
[----:B------:R-:W-:Y:S01]  /*3470*/  LEA.HI.X.SX32 R19, R108, R75, 0x1, P4 ;  /* 0x0000004b6c137211 */ /* 0x000fe200020f0eff */
[----:B------:R-:W5:Y:S01]  /*3480*/  @!P3 LDG.E.U16 R96, desc[UR22][R14.64] ;  /* 0x000000160e60b981 */ /* 0x000f62000c1e1500 */
[----:B------:R-:W-:Y:S01]  /*3490*/  LOP3.LUT P4, RZ, R16, 0x1, RZ, 0xc0, !PT ;  /* 0x0000000110ff7812 */ /* 0x000fe2000788c0ff */
[C---:B--2---:R-:W-:Y:S01]  /*34a0*/  IMAD R21, R214.reuse, 0x19, RZ ;  /* 0x00000019d6157824 */ /* 0x044fe200078e02ff */
[-C--:B0-----:R-:W-:Y:S01]  /*34b0*/  IADD3 R12, P3, PT, R33, R117.reuse, RZ ;  /* 0x00000075210c7210 */ /* 0x081fe20007f7e0ff */
[----:B------:R0:W5:Y:S01]  /*34c0*/  @!P5 LDG.E.U16 R90, desc[UR22][R18.64] ;  /* 0x00000016125ad981 */ /* 0x000162000c1e1500 */
[----:B------:R-:W-:Y:S01]  /*34d0*/  IADD3 R20, P5, PT, R37, R117, RZ ;  /* 0x0000007525147210 */ /* 0x000fe20007fbe0ff */
[C---:B------:R-:W-:Y:S01]  /*34e0*/  IMAD R58, R214.reuse, 0x48, RZ ;  /* 0x00000048d63a7824 */ /* 0x040fe200078e02ff */
[--C-:B------:R-:W-:Y:S01]  /*34f0*/  SHF.R.U32.HI R16, RZ, 0x5, R116.reuse ;  /* 0x00000005ff107819 */ /* 0x100fe20000011674 */
[----:B------:R-:W-:Y:S01]  /*3500*/  IMAD R60, R214, 0x4a, RZ ;  /* 0x0000004ad63c7824 */ /* 0x000fe200078e02ff */
[-C--:B------:R-:W-:Y:S01]  /*3510*/  LEA.HI.X.SX32 R13, R74, R75.reuse, 0x1, P3 ;  /* 0x0000004b4a0d7211 */ /* 0x080fe200018f0eff */
[C---:B------:R-:W-:Y:S01]  /*3520*/  IMAD R74, R214.reuse, 0x1a, RZ ;  /* 0x0000001ad64a7824 */ /* 0x040fe200078e02ff */
[----:B------:R-:W-:Y:S01]  /*3530*/  LEA.HI.X.SX32 R21, R21, R75, 0x1, P5 ;  /* 0x0000004b15157211 */ /* 0x000fe200028f0eff */
[----:B------:R-:W-:Y:S01]  /*3540*/  IMAD R44, R214, 0x6c, RZ ;  /* 0x0000006cd62c7824 */ /* 0x000fe200078e02ff */
[----:B------:R-:W-:Y:S01]  /*3550*/  ISETP.GE.U32.AND P3, PT, R22, 0x7fffffb3, PT ;  /* 0x7fffffb31600780c */ /* 0x000fe20003f66070 */
[----:B------:R2:W5:Y:S01]  /*3560*/  @P1 LDG.E.U16 R79, desc[UR22][R12.64] ;  /* 0x000000160c4f1981 */ /* 0x000562000c1e1500 */
[----:B------:R-:W-:Y:S01]  /*3570*/  LOP3.LUT P5, RZ, R16, 0x1, RZ, 0xc0, !PT ;  /* 0x0000000110ff7812 */ /* 0x000fe200078ac0ff */
[----:B0-----:R-:W-:Y:S01]  /*3580*/  VIADD R19, R4, 0xfffffff8 ;  /* 0xfffffff804137836 */ /* 0x001fe20000000000 */
[-C--:B------:R-:W-:Y:S01]  /*3590*/  IADD3 R14, P1, PT, R74, R117.reuse, RZ ;  /* 0x000000754a0e7210 */ /* 0x080fe20007f3e0ff */
[----:B------:R0:W5:Y:S01]  /*35a0*/  @P4 LDG.E.U16 R78, desc[UR22][R20.64] ;  /* 0x00000016144e4981 */ /* 0x000162000c1e1500 */
[----:B------:R-:W-:Y:S01]  /*35b0*/  IADD3 R18, P4, PT, R41, R117, RZ ;  /* 0x0000007529127210 */ /* 0x000fe20007f9e0ff */
[C---:B------:R-:W-:Y:S01]  /*35c0*/  IMAD R46, R214.reuse, 0x6e, RZ ;  /* 0x0000006ed62e7824 */ /* 0x040fe200078e02ff */
[----:B------:R-:W-:Y:S01]  /*35d0*/  SHF.R.U32.HI R16, RZ, 0x4, R116 ;  /* 0x00000004ff107819 */ /* 0x000fe20000011674 */
[C---:B------:R-:W-:Y:S01]  /*35e0*/  IMAD R48, R214.reuse, 0x70, RZ ;  /* 0x00000070d6307824 */ /* 0x040fe200078e02ff */
[-C--:B------:R-:W-:Y:S01]  /*35f0*/  LEA.HI.X.SX32 R15, R109, R75.reuse, 0x1, P1 ;  /* 0x0000004b6d0f7211 */ /* 0x080fe200008f0eff */
[C---:B------:R-:W-:Y:S01]  /*3600*/  IMAD R50, R214.reuse, 0x72, RZ ;  /* 0x00000072d6327824 */ /* 0x040fe200078e02ff */
[----:B------:R-:W-:Y:S01]  /*3610*/  ISETP.GE.U32.AND P1, PT, R19, 0x7fffffb9, PT ;  /* 0x7fffffb91300780c */ /* 0x000fe20003f26070 */
[----:B------:R-:W-:Y:S01]  /*3620*/  IMAD R54, R214, 0x76, RZ ;  /* 0x00000076d6367824 */ /* 0x000fe200078e02ff */
[----:B------:R-:W-:Y:S01]  /*3630*/  LEA.HI.X.SX32 R19, R74, R75, 0x1, P4 ;  /* 0x0000004b4a137211 */ /* 0x000fe200020f0eff */
[----:B------:R3:W5:Y:S01]  /*3640*/  @!P3 LDG.E.U16 R89, desc[UR22][R14.64] ;  /* 0x000000160e59b981 */ /* 0x000762000c1e1500 */
[----:B------:R-:W-:Y:S01]  /*3650*/  LOP3.LUT P4, RZ, R16, 0x1, RZ, 0xc0, !PT ;  /* 0x0000000110ff7812 */ /* 0x000fe2000788c0ff */
[----:B--2---:R-:W-:Y:S01]  /*3660*/  IMAD R13, R214, 0x1b, RZ ;  /* 0x0000001bd60d7824 */ /* 0x004fe200078e02ff */
[-C--:B0-----:R-:W-:Y:S01]  /*3670*/  IADD3 R20, P3, PT, R45, R117.reuse, RZ ;  /* 0x000000752d147210 */ /* 0x081fe20007f7e0ff */
[----:B------:R0:W5:Y:S01]  /*3680*/  @P5 LDG.E.U16 R77, desc[UR22][R18.64] ;  /* 0x00000016124d5981 */ /* 0x000162000c1e1500 */
[----:B------:R-:W-:Y:S01]  /*3690*/  IADD3 R12, P5, PT, R110, R117, RZ ;  /* 0x000000756e0c7210 */ /* 0x000fe20007fbe0ff */
[----:B------:R-:W-:Y:S01]  /*36a0*/  IMAD R55, R214, 0x3b, RZ ;  /* 0x0000003bd6377824 */ /* 0x000fe200078e02ff */
[-C--:B------:R-:W-:Y:S01]  /*36b0*/  LEA.HI.X.SX32 R21, R13, R75.reuse, 0x1, P3 ;  /* 0x0000004b0d157211 */ /* 0x080fe200018f0eff */
[C---:B------:R-:W-:Y:S01]  /*36c0*/  VIADD R16, R4.reuse, 0xffffffcc ;  /* 0xffffffcc04107836 */ /* 0x040fe20000000000 */
[----:B------:R-:W-:Y:S01]  /*36d0*/  LEA.HI.X.SX32 R13, R111, R75, 0x1, P5 ;  /* 0x0000004b6f0d7211 */ /* 0x000fe200028f0eff */
[----:B---3--:R-:W-:-:S02]  /*36e0*/  VIADD R14, R4, 0xffffffcd ;  /* 0xffffffcd040e7836 */ /* 0x008fc40000000000 */
[C---:B------:R-:W-:Y:S02]  /*36f0*/  IMAD R156, R214.reuse, 0x7e, RZ ;  /* 0x0000007ed69c7824 */ /* 0x040fe400078e02ff */
[----:B------:R-:W-:Y:S01]  /*3700*/  IMAD R122, R214, 0x78, RZ ;  /* 0x00000078d67a7824 */ /* 0x000fe200078e02ff */
[----:B------:R2:W5:Y:S01]  /*3710*/  @P4 LDG.E.U16 R76, desc[UR22][R20.64] ;  /* 0x00000016144c4981 */ /* 0x000562000c1e1500 */
[----:B------:R-:W-:Y:S01]  /*3720*/  VIADD R15, R4, 0xffffffce ;  /* 0xffffffce040f7836 */ /* 0x000fe20000000000 */
[----:B------:R-:W-:Y:S01]  /*3730*/  ISETP.GE.U32.AND P4, PT, R14, 0x7fffff8e, PT ;  /* 0x7fffff8e0e00780c */ /* 0x000fe20003f86070 */
[----:B------:R-:W-:Y:S01]  /*3740*/  VIADD R14, R4, 0xffffffcf ;  /* 0xffffffcf040e7836 */ /* 0x000fe20000000000 */
[----:B------:R3:W5:Y:S01]  /*3750*/  @!P1 LDG.E.U16 R95, desc[UR22][R12.64] ;  /* 0x000000160c5f9981 */ /* 0x000762000c1e1500 */
[----:B------:R-:W-:Y:S01]  /*3760*/  ISETP.GE.U32.AND P5, PT, R16, 0x7fffff8d, PT ;  /* 0x7fffff8d1000780c */ /* 0x000fe20003fa6070 */
[----:B------:R-:W-:Y:S01]  /*3770*/  IMAD R158, R214, 0x1e, RZ ;  /* 0x0000001ed69e7824 */ /* 0x000fe200078e02ff */
[----:B------:R-:W-:Y:S01]  /*3780*/  ISETP.GE.U32.AND P1, PT, R15, 0x7fffff8f, PT ;  /* 0x7fffff8f0f00780c */ /* 0x000fe20003f26070 */
[----:B------:R-:W-:Y:S01]  /*3790*/  VIADD R15, R4, 0xffffffc8 ;  /* 0xffffffc8040f7836 */ /* 0x000fe20000000000 */
[----:B0-----:R-:W-:Y:S01]  /*37a0*/  SEL R18, RZ, 0x1, P5 ;  /* 0x00000001ff127807 */ /* 0x001fe20002800000 */
[----:B-1----:R-:W0:Y:S01]  /*37b0*/  LDCU UR4, c[0x0][0x3b0] ;  /* 0x00007600ff0477ac */ /* 0x002e220008000800 */
[----:B------:R-:W-:Y:S01]  /*37c0*/  ISETP.GE.U32.AND P5, PT, R14, 0x7fffff90, PT ;  /* 0x7fffff900e00780c */ /* 0x000fe20003fa6070 */
[----:B------:R-:W-:Y:S01]  /*37d0*/  VIADD R14, R4, 0xffffffc9 ;  /* 0xffffffc9040e7836 */ /* 0x000fe20000000000 */
[----:B------:R-:W-:-:S02]  /*37e0*/  SEL R19, RZ, 0x1fffe, P4 ;  /* 0x0001fffeff137807 */ /* 0x000fc40002000000 */
[----:B------:R-:W-:Y:S01]  /*37f0*/  ISETP.GE.U32.AND P4, PT, R15, 0x7fffff89, PT ;  /* 0x7fffff890f00780c */ /* 0x000fe20003f86070 */
[C---:B------:R-:W-:Y:S01]  /*3800*/  VIADD R15, R4.reuse, 0xffffffca ;  /* 0xffffffca040f7836 */ /* 0x040fe20000000000 */
[----:B------:R-:W-:Y:S01]  /*3810*/  SEL R16, RZ, 0x4, P1 ;  /* 0x00000004ff107807 */ /* 0x000fe20000800000 */
[----:B--2---:R-:W-:Y:S01]  /*3820*/  VIADD R20, R4, 0xffffffcb ;  /* 0xffffffcb04147836 */ /* 0x004fe20000000000 */
[----:B------:R-:W-:Y:S01]  /*3830*/  ISETP.GE.U32.AND P1, PT, R14, 0x7fffff8a, PT ;  /* 0x7fffff8a0e00780c */ /* 0x000fe20003f26070 */
[C---:B---3--:R-:W-:Y:S01]  /*3840*/  VIADD R12, R4.reuse, 0xffffffc4 ;  /* 0xffffffc4040c7836 */ /* 0x048fe20000000000 */
[----:B------:R-:W-:Y:S02]  /*3850*/  SEL R13, RZ, 0x7fff8, P5 ;  /* 0x0007fff8ff0d7807 */ /* 0x000fe40002800000 */
[----:B------:R-:W-:Y:S01]  /*3860*/  ISETP.GE.U32.AND P5, PT, R15, 0x7fffff8b, PT ;  /* 0x7fffff8b0f00780c */ /* 0x000fe20003fa6070 */
[----:B------:R-:W-:Y:S01]  /*3870*/  VIADD R15, R4, 0xffffffc5 ;  /* 0xffffffc5040f7836 */ /* 0x000fe20000000000 */
[----:B------:R-:W-:-:S02]  /*3880*/  SEL R14, RZ, 0x1, P4 ;  /* 0x00000001ff0e7807 */ /* 0x000fc40002000000 */
[----:B------:R-:W-:Y:S01]  /*3890*/  ISETP.GE.U32.AND P4, PT, R20, 0x7fffff8c, PT ;  /* 0x7fffff8c1400780c */ /* 0x000fe20003f86070 */
[----:B------:R-:W-:Y:S01]  /*38a0*/  VIADD R20, R4, 0xffffffc6 ;  /* 0xffffffc604147836 */ /* 0x000fe20000000000 */
[----:B------:R-:W-:Y:S02]  /*38b0*/  SEL R21, RZ, 0x1fffe, P1 ;  /* 0x0001fffeff157807 */ /* 0x000fe40000800000 */
[----:B------:R-:W-:Y:S02]  /*38c0*/  ISETP.GE.U32.AND P1, PT, R12, 0x7fffff85, PT ;  /* 0x7fffff850c00780c */ /* 0x000fe40003f26070 */
[----:B------:R-:W-:Y:S01]  /*38d0*/  SEL R12, RZ, 0x4, P5 ;  /* 0x00000004ff0c7807 */ /* 0x000fe20002800000 */
[----:B------:R-:W-:Y:S01]  /*38e0*/  VIADD R22, R4, 0xfffffff1 ;  /* 0xfffffff104167836 */ /* 0x000fe20000000000 */
[----:B------:R-:W-:Y:S02]  /*38f0*/  ISETP.GE.U32.AND P5, PT, R15, 0x7fffff86, PT ;  /* 0x7fffff860f00780c */ /* 0x000fe40003fa6070 */
[----:B------:R-:W-:-:S02]  /*3900*/  SEL R15, RZ, 0x7fff8, P4 ;  /* 0x0007fff8ff0f7807 */ /* 0x000fc40002000000 */
[----:B------:R-:W-:Y:S01]  /*3910*/  ISETP.GE.U32.AND P4, PT, R20, 0x7fffff87, PT ;  /* 0x7fffff871400780c */ /* 0x000fe20003f86070 */
[----:B------:R-:W-:Y:S01]  /*3920*/  VIADD R20, R4, 0xffffffc1 ;  /* 0xffffffc104147836 */ /* 0x000fe20000000000 */
[----:B------:R-:W-:Y:S02]  /*3930*/  ISETP.GE.U32.AND P3, PT, R22, 0x7fffffb2, PT ;  /* 0x7fffffb21600780c */ /* 0x000fe40003f66070 */
[----:B------:R-:W-:Y:S02]  /*3940*/  SEL R22, RZ, 0x1, P1 ;  /* 0x00000001ff167807 */ /* 0x000fe40000800000 */
[----:B------:R-:W-:Y:S02]  /*3950*/  ISETP.GE.U32.AND P1, PT, R20, 0x7fffff82, PT ;  /* 0x7fffff821400780c */ /* 0x000fe40003f26070 */
[----:B------:R-:W-:Y:S02]  /*3960*/  SEL R20, RZ, 0x4, P4 ;  /* 0x00000004ff147807 */ /* 0x000fe40002000000 */
[----:B------:R-:W-:Y:S01]  /*3970*/  ISETP.GE.U32.AND P4, PT, R26, 0x7fffff84, PT ;  /* 0x7fffff841a00780c */ /* 0x000fe20003f86070 */
[----:B------:R-:W-:Y:S01]  /*3980*/  VIADD R26, R4, 0xffffffdd ;  /* 0xffffffdd041a7836 */ /* 0x000fe20000000000 */
[----:B------:R-:W-:-:S02]  /*3990*/  SEL R29, RZ, 0x1fffe, P1 ;  /* 0x0001fffeff1d7807 */ /* 0x000fc40000800000 */
[----:B------:R-:W-:Y:S02]  /*39a0*/  ISETP.GE.U32.AND P6, PT, R23, 0x7fffff88, PT ;  /* 0x7fffff881700780c */ /* 0x000fe40003fc6070 */
[----:B------:R-:W-:Y:S01]  /*39b0*/  ISETP.GE.U32.AND P1, PT, R26, 0x7fffff9e, PT ;  /* 0x7fffff9e1a00780c */ /* 0x000fe20003f26070 */
[C---:B------:R-:W-:Y:S02]  /*39c0*/  VIADD R26, R4.reuse, 0xffffffdf ;  /* 0xffffffdf041a7836 */ /* 0x040fe40000000000 */
[----:B------:R-:W-:Y:S01]  /*39d0*/  VIADD R23, R4, 0xffffffc2 ;  /* 0xffffffc204177836 */ /* 0x000fe20000000000 */
[----:B------:R-:W-:Y:S02]  /*39e0*/  SEL R27, RZ, 0x7fff8, P4 ;  /* 0x0007fff8ff1b7807 */ /* 0x000fe40002000000 */
[----:B------:R-:W-:Y:S02]  /*39f0*/  SEL R25, RZ, 0x1fffe, P5 ;  /* 0x0001fffeff197807 */ /* 0x000fe40002800000 */
[----:B------:R-:W-:Y:S01]  /*3a00*/  ISETP.GE.U32.AND P4, PT, R26, 0x7fffffa0, PT ;  /* 0x7fffffa01a00780c */ /* 0x000fe20003f86070 */
[----:B------:R-:W-:Y:S01]  /*3a10*/  VIADD R26, R4, 0xffffffd9 ;  /* 0xffffffd9041a7836 */ /* 0x000fe20000000000 */
[----:B------:R-:W-:-:S02]  /*3a20*/  ISETP.GE.U32.AND P5, PT, R23, 0x7fffff83, PT ;  /* 0x7fffff831700780c */ /* 0x000fc40003fa6070 */
[----:B------:R-:W-:Y:S02]  /*3a30*/  SEL R23, RZ, 0x7fff8, P6 ;  /* 0x0007fff8ff177807 */ /* 0x000fe40003000000 */
[----:B------:R-:W-:Y:S02]  /*3a40*/  ISETP.GE.U32.AND P6, PT, R24, 0x7fffff9d, PT ;  /* 0x7fffff9d1800780c */ /* 0x000fe40003fc6070 */
[----:B------:R-:W-:Y:S02]  /*3a50*/  SEL R24, RZ, 0x4, P5 ;  /* 0x00000004ff187807 */ /* 0x000fe40002800000 */
[----:B------:R-:W-:Y:S02]  /*3a60*/  SEL R35, RZ, 0x1fffe, P1 ;  /* 0x0001fffeff237807 */ /* 0x000fe40000800000 */
[----:B------:R-:W-:Y:S01]  /*3a70*/  ISETP.GE.U32.AND P5, PT, R28, 0x7fffff9f, PT ;  /* 0x7fffff9f1c00780c */ /* 0x000fe20003fa6070 */
[----:B------:R-:W-:Y:S01]  /*3a80*/  VIADD R28, R4, 0xffffffd8 ;  /* 0xffffffd8041c7836 */ /* 0x000fe20000000000 */
[----:B------:R-:W-:Y:S01]  /*3a90*/  ISETP.GE.U32.AND P1, PT, R26, 0x7fffff9a, PT ;  /* 0x7fffff9a1a00780c */ /* 0x000fe20003f26070 */
[----:B------:R-:W-:Y:S01]  /*3aa0*/  VIADD R26, R4, 0xffffffdb ;  /* 0xffffffdb041a7836 */ /* 0x000fe20000000000 */
[----:B------:R-:W-:-:S02]  /*3ab0*/  SEL R30, RZ, 0x1, P6 ;  /* 0x00000001ff1e7807 */ /* 0x000fc40003000000 */
[----:B------:R-:W-:Y:S02]  /*3ac0*/  SEL R31, RZ, 0x7fff8, P4 ;  /* 0x0007fff8ff1f7807 */ /* 0x000fe40002000000 */
[----:B------:R-:W-:Y:S02]  /*3ad0*/  ISETP.GE.U32.AND P6, PT, R28, 0x7fffff99, PT ;  /* 0x7fffff991c00780c */ /* 0x000fe40003fc6070 */
[----:B------:R-:W-:Y:S01]  /*3ae0*/  ISETP.GE.U32.AND P4, PT, R26, 0x7fffff9c, PT ;  /* 0x7fffff9c1a00780c */ /* 0x000fe20003f86070 */
[----:B------:R-:W-:Y:S01]  /*3af0*/  VIADD R26, R4, 0xffffffd5 ;  /* 0xffffffd5041a7836 */ /* 0x000fe20000000000 */
        /* <DEDUP_REMOVED lines=22> */
[----:B------:R-:W-:Y:S01]  /*3c60*/  SEL R42, RZ, 0x1, P1 ;  /* 0x00000001ff2a7807 */ /* 0x000fe20000800000 */
[----:B------:R-:W-:Y:S01]  /*3c70*/  IMAD.IADD R18, R18, 0x1, R19 ;  /* 0x0000000112127824 */ /* 0x000fe200078e0213 */
[----:B------:R-:W-:Y:S01]  /*3c80*/  ISETP.GE.U32.AND P1, PT, R112, 0x7fffff81, PT ;  /* 0x7fffff817000780c */ /* 0x000fe20003f26070 */
[----:B------:R-:W-:Y:S01]  /*3c90*/  IMAD.IADD R14, R14, 0x1, R21 ;  /* 0x000000010e0e7824 */ /* 0x000fe200078e0215 */
[----:B------:R-:W-:-:S02]  /*3ca0*/  SEL R51, RZ, 0x1fffe, P5 ;  /* 0x0001fffeff337807 */ /* 0x000fc40002800000 */
[----:B------:R-:W-:Y:S02]  /*3cb0*/  ISETP.GE.U32.AND P5, PT, R40, 0x7fffffb1, PT ;  /* 0x7fffffb12800780c */ /* 0x000fe40003fa6070 */
[----:B------:R-:W-:Y:S02]  /*3cc0*/  SEL R40, RZ, 0x4, P4 ;  /* 0x00000004ff287807 */ /* 0x000fe40002000000 */
[----:B------:R-:W-:Y:S02]  /*3cd0*/  ISETP.GE.U32.AND P4, PT, R26, 0x7fffff94, PT ;  /* 0x7fffff941a00780c */ /* 0x000fe40003f86070 */
[----:B------:R-:W-:Y:S02]  /*3ce0*/  SEL R26, RZ, 0x1, P1 ;  /* 0x00000001ff1a7807 */ /* 0x000fe40000800000 */
[----:B------:R-:W-:Y:S02]  /*3cf0*/  LOP3.LUT R18, R18, 0x3, RZ, 0xc0, !PT ;  /* 0x0000000312127812 */ /* 0x000fe400078ec0ff */
[----:B------:R-:W-:Y:S01]  /*3d00*/  LOP3.LUT R14, R14, 0x3, RZ, 0xc0, !PT ;  /* 0x000000030e0e7812 */ /* 0x000fe200078ec0ff */
[----:B------:R-:W-:Y:S01]  /*3d10*/  IMAD.IADD R26, R26, 0x1, R29 ;  /* 0x000000011a1a7824 */ /* 0x000fe200078e021d */
[----:B------:R-:W-:Y:S01]  /*3d20*/  IADD3 R16, PT, PT, R18, R13, R16 ;  /* 0x0000000d12107210 */ /* 0x000fe20007ffe010 */
[----:B------:R-:W-:Y:S01]  /*3d30*/  IMAD.IADD R42, R42, 0x1, R51 ;  /* 0x000000012a2a7824 */ /* 0x000fe200078e0233 */
[----:B------:R-:W-:Y:S01]  /*3d40*/  IADD3 R18, PT, PT, R14, R15, R12 ;  /* 0x0000000f0e127210 */ /* 0x000fe20007ffe00c */
[----:B------:R-:W-:Y:S01]  /*3d50*/  IMAD R74, R214, 0x1c, RZ ;  /* 0x0000001cd64a7824 */ /* 0x000fe200078e02ff */
[----:B------:R-:W-:-:S02]  /*3d60*/  SEL R15, RZ, 0x7fff8, P4 ;  /* 0x0007fff8ff0f7807 */ /* 0x000fc40002000000 */
[----:B------:R-:W-:Y:S01]  /*3d70*/  IADD3 R12, P4, PT, R52, R117, RZ ;  /* 0x00000075340c7210 */ /* 0x000fe20007f9e0ff */
[----:B------:R-:W-:Y:S01]  /*3d80*/  IMAD.IADD R22, R22, 0x1, R25 ;  /* 0x0000000116167824 */ /* 0x000fe200078e0219 */
[----:B------:R-:W-:Y:S01]  /*3d90*/  SEL R38, RZ, 0x1, P6 ;  /* 0x00000001ff267807 */ /* 0x000fe20003000000 */
[----:B------:R-:W-:Y:S01]  /*3da0*/  IMAD.IADD R34, R34, 0x1, R43 ;  /* 0x0000000122227824 */ /* 0x000fe200078e022b */
[----:B------:R-:W-:Y:S02]  /*3db0*/  LOP3.LUT R26, R26, 0x3, RZ, 0xc0, !PT ;  /* 0x000000031a1a7812 */ /* 0x000fe400078ec0ff */
[----:B------:R-:W-:Y:S02]  /*3dc0*/  LOP3.LUT R42, R42, 0x3, RZ, 0xc0, !PT ;  /* 0x000000032a2a7812 */ /* 0x000fe400078ec0ff */
[----:B------:R-:W-:Y:S01]  /*3dd0*/  LEA.HI.X.SX32 R13, R74, R75, 0x1, P4 ;  /* 0x0000004b4a0d7211 */ /* 0x000fe200020f0eff */
[----:B------:R-:W-:Y:S01]  /*3de0*/  IMAD.IADD R38, R38, 0x1, R49 ;  /* 0x0000000126267824 */ /* 0x000fe200078e0231 */
[----:B------:R-:W-:-:S02]  /*3df0*/  IADD3 R14, P4, PT, R74, R117, RZ ;  /* 0x000000754a0e7210 */ /* 0x000fc40007f9e0ff */
[----:B------:R-:W-:Y:S02]  /*3e00*/  SHF.R.U32.HI R19, RZ, 0x3, R116 ;  /* 0x00000003ff137819 */ /* 0x000fe40000011674 */
[----:B------:R-:W-:Y:S02]  /*3e10*/  LOP3.LUT R22, R22, 0x3, RZ, 0xc0, !PT ;  /* 0x0000000316167812 */ /* 0x000fe400078ec0ff */
[----:B------:R-:W-:Y:S02]  /*3e20*/  IADD3 R24, PT, PT, R26, R27, R24 ;  /* 0x0000001b1a187210 */ /* 0x000fe40007ffe018 */
[----:B------:R-:W-:Y:S02]  /*3e30*/  LOP3.LUT R34, R34, 0x3, RZ, 0xc0, !PT ;  /* 0x0000000322227812 */ /* 0x000fe400078ec0ff */
[----:B------:R-:W-:Y:S02]  /*3e40*/  IADD3 R40, PT, PT, R42, R15, R40 ;  /* 0x0000000f2a287210 */ /* 0x000fe40007ffe028 */
[----:B------:R-:W-:-:S02]  /*3e50*/  LEA.HI.X.SX32 R15, R110, R75, 0x1, P4 ;  /* 0x0000004b6e0f7211 */ /* 0x000fc400020f0eff */
[----:B------:R-:W-:Y:S01]  /*3e60*/  LOP3.LUT P4, RZ, R19, 0x1, RZ, 0xc0, !PT ;  /* 0x0000000113ff7812 */ /* 0x000fe2000788c0ff */
[----:B------:R-:W-:Y:S01]  /*3e70*/  IMAD.IADD R30, R30, 0x1, R35 ;  /* 0x000000011e1e7824 */ /* 0x000fe200078e0223 */
[----:B------:R-:W-:Y:S01]  /*3e80*/  IADD3 R20, PT, PT, R22, R23, R20 ;  /* 0x0000001716147210 */ /* 0x000fe20007ffe014 */
[----:B------:R-:W-:Y:S01]  /*3e90*/  IMAD.SHL.U32 R18, R18, 0x100, RZ ;  /* 0x0000010012127824 */ /* 0x000fe200078e00ff */
[----:B------:R-:W-:Y:S01]  /*3ea0*/  IADD3 R32, PT, PT, R34, R39, R32 ;  /* 0x0000002722207210 */ /* 0x000fe20007ffe020 */
[----:B------:R-:W5:Y:S01]  /*3eb0*/  @!P3 LDG.E.U16 R88, desc[UR22][R14.64] ;  /* 0x000000160e58b981 */ /* 0x000f62000c1e1500 */
[----:B------:R-:W-:Y:S02]  /*3ec0*/  LOP3.LUT R38, R38, 0x3, RZ, 0xc0, !PT ;  /* 0x0000000326267812 */ /* 0x000fe400078ec0ff */
[----:B------:R-:W-:Y:S01]  /*3ed0*/  LOP3.LUT R19, R24, 0xf, RZ, 0xc0, !PT ;  /* 0x0000000f18137812 */ /* 0x000fe200078ec0ff */
[----:B------:R-:W-:Y:S01]  /*3ee0*/  IMAD.SHL.U32 R32, R32, 0x100, RZ ;  /* 0x0000010020207824 */ /* 0x000fe200078e00ff */
[----:B------:R-:W-:-:S02]  /*3ef0*/  IADD3 R36, PT, PT, R38, R47, R36 ;  /* 0x0000002f26247210 */ /* 0x000fc40007ffe024 */
[----:B------:R-:W-:Y:S01]  /*3f00*/  LOP3.LUT R21, R40, 0xf, RZ, 0xc0, !PT ;  /* 0x0000000f28157812 */ /* 0x000fe200078ec0ff */
[----:B------:R-:W-:Y:S01]  /*3f10*/  IMAD R57, R20, 0x10, R19 ;  /* 0x0000001014397824 */ /* 0x000fe200078e0213 */
[----:B------:R-:W-:Y:S02]  /*3f20*/  LOP3.LUT R30, R30, 0x3, RZ, 0xc0, !PT ;  /* 0x000000031e1e7812 */ /* 0x000fe400078ec0ff */
[----:B------:R-:W-:Y:S01]  /*3f30*/  LOP3.LUT R19, R18, 0xf00, RZ, 0xe2, !PT ;  /* 0x00000f0012137812 */ /* 0x000fe200078ee2ff */
[----:B------:R-:W-:Y:S01]  /*3f40*/  IMAD R121, R36, 0x10, R21 ;  /* 0x0000001024797824 */ /* 0x000fe200078e0215 */
[----:B------:R-:W-:Y:S02]  /*3f50*/  IADD3 R28, PT, PT, R30, R31, R28 ;  /* 0x0000001f1e1c7210 */ /* 0x000fe40007ffe01c */
[----:B------:R-:W-:Y:S01]  /*3f60*/  LOP3.LUT R21, R32, 0xf00, RZ, 0xe2, !PT ;  /* 0x00000f0020157812 */ /* 0x000fe200078ee2ff */
[----:B------:R-:W-:Y:S01]  /*3f70*/  IMAD R113, R16, 0x1000, R19 ;  /* 0x0000100010717824 */ /* 0x000fe200078e0213 */
[----:B------:R-:W-:Y:S01]  /*3f80*/  PRMT R74, RZ, 0x7610, R74 ;  /* 0x00007610ff4a7816 */ /* 0x000fe2000000004a */
[----:B------:R-:W-:Y:S01]  /*3f90*/  IMAD R19, R214, 0x1d, RZ ;  /* 0x0000001dd6137824 */ /* 0x000fe200078e02ff */
[----:B------:R-:W-:Y:S01]  /*3fa0*/  IADD3 R72, P3, PT, R53, R117, RZ ;  /* 0x0000007535487210 */ /* 0x000fe20007f7e0ff */
[----:B------:R-:W-:-:S02]  /*3fb0*/  IMAD R119, R28, 0x1000, R21 ;  /* 0x000010001c777824 */ /* 0x000fc400078e0215 */
[C---:B------:R-:W-:Y:S01]  /*3fc0*/  IMAD R21, R214.reuse, 0x1f, RZ ;  /* 0x0000001fd6157824 */ /* 0x040fe200078e02ff */
[----:B------:R1:W5:Y:S01]  /*3fd0*/  @P4 LDG.E.U16 R74, desc[UR22][R12.64] ;  /* 0x000000160c4a4981 */ /* 0x000362000c1e1500 */
[----:B------:R-:W-:Y:S01]  /*3fe0*/  IMAD.SHL.U32 R23, R214, 0x20, RZ ;  /* 0x00000020d6177824 */ /* 0x000fe200078e00ff */
[----:B------:R-:W-:Y:S02]  /*3ff0*/  IADD3 R70, P4, PT, R56, R117, RZ ;  /* 0x0000007538467210 */ /* 0x000fe40007f9e0ff */
[----:B------:R-:W-:Y:S02]  /*4000*/  LEA.HI.X.SX32 R73, R19, R75, 0x1, P3 ;  /* 0x0000004b13497211 */ /* 0x000fe400018f0eff */
[C---:B------:R-:W-:Y:S01]  /*4010*/  LEA R66, P3, R214.reuse, R117, 0x6 ;  /* 0x00000075d6427211 */ /* 0x040fe200078630ff */
[----:B------:R-:W-:Y:S01]  /*4020*/  IMAD R25, R214, 0x21, RZ ;  /* 0x00000021d6197824 */ /* 0x000fe200078e02ff */
[----:B------:R-:W-:Y:S02]  /*4030*/  LEA.HI.X.SX32 R71, R21, R75, 0x1, P4 ;  /* 0x0000004b15477211 */ /* 0x000fe400020f0eff */
[----:B------:R-:W-:-:S02]  /*4040*/  IADD3 R68, P4, PT, R68, R117, RZ ;  /* 0x0000007544447210 */ /* 0x000fc40007f9e0ff */
[----:B------:R-:W-:Y:S02]  /*4050*/  LEA.HI.X.SX32 R67, R23, R75, 0x1, P3 ;  /* 0x0000004b17437211 */ /* 0x000fe400018f0eff */
[----:B------:R-:W-:Y:S01]  /*4060*/  IADD3 R62, P3, PT, R62, R117, RZ ;  /* 0x000000753e3e7210 */ /* 0x000fe20007f7e0ff */
[C---:B------:R-:W-:Y:S01]  /*4070*/  IMAD R27, R214.reuse, 0x23, RZ ;  /* 0x00000023d61b7824 */ /* 0x040fe200078e02ff */
[----:B------:R-:W-:Y:S01]  /*4080*/  LEA.HI.X.SX32 R69, R25, R75, 0x1, P4 ;  /* 0x0000004b19457211 */ /* 0x000fe200020f0eff */
[----:B-1----:R-:W-:Y:S01]  /*4090*/  IMAD R12, R214, 0x4c, RZ ;  /* 0x0000004cd60c7824 */ /* 0x002fe200078e02ff */
[----:B------:R-:W-:Y:S02]  /*40a0*/  IADD3 R64, P4, PT, R64, R117, RZ ;  /* 0x0000007540407210 */ /* 0x000fe40007f9e0ff */
[----:B------:R-:W-:Y:S02]  /*40b0*/  LEA.HI.X.SX32 R63, R8, R75, 0x1, P3 ;  /* 0x0000004b083f7211 */ /* 0x000fe400018f0eff */
[----:B------:R-:W-:Y:S01]  /*40c0*/  IADD3 R58, P3, PT, R58, R117, RZ ;  /* 0x000000753a3a7210 */ /* 0x000fe20007f7e0ff */
[C---:B------:R-:W-:Y:S01]  /*40d0*/  IMAD R13, R214.reuse, 0x25, RZ ;  /* 0x00000025d60d7824 */ /* 0x040fe200078e02ff */
[----:B------:R-:W-:Y:S01]  /*40e0*/  LEA.HI.X.SX32 R65, R27, R75, 0x1, P4 ;  /* 0x0000004b1b417211 */ /* 0x000fe200020f0eff */
[----:B------:R-:W-:Y:S01]  /*40f0*/  IMAD R14, R214, 0x4e, RZ ;  /* 0x0000004ed60e7824 */ /* 0x000fe200078e02ff */
[----:B------:R-:W-:Y:S01]  /*4100*/  IADD3 R60, P4, PT, R60, R117, RZ ;  /* 0x000000753c3c7210 */ /* 0x000fe20007f9e0ff */
[----:B------:R-:W-:Y:S01]  /*4110*/  IMAD R16, R214, 0x50, RZ ;  /* 0x00000050d6107824 */ /* 0x000fe200078e02ff */
[----:B------:R-:W-:-:S02]  /*4120*/  LEA.HI.X.SX32 R59, R7, R75, 0x1, P3 ;  /* 0x0000004b073b7211 */ /* 0x000fc400018f0eff */
[----:B------:R-:W-:Y:S01]  /*4130*/  IADD3 R12, P3, PT, R12, R117, RZ ;  /* 0x000000750c0c7210 */ /* 0x000fe20007f7e0ff */
[C---:B------:R-:W-:Y:S01]  /*4140*/  IMAD R15, R214.reuse, 0x27, RZ ;  /* 0x00000027d60f7824 */ /* 0x040fe200078e02ff */
[----:B------:R-:W-:Y:S01]  /*4150*/  LEA.HI.X.SX32 R61, R13, R75, 0x1, P4 ;  /* 0x0000004b0d3d7211 */ /* 0x000fe200020f0eff */
[----:B------:R-:W-:Y:S01]  /*4160*/  IMAD R18, R214, 0x52, RZ ;  /* 0x00000052d6127824 */ /* 0x000fe200078e02ff */
[----:B------:R-:W-:Y:S01]  /*4170*/  IADD3 R14, P4, PT, R14, R117, RZ ;  /* 0x000000750e0e7210 */ /* 0x000fe20007f9e0ff */
[----:B------:R-:W-:Y:S01]  /*4180*/  IMAD R20, R214, 0x54, RZ ;  /* 0x00000054d6147824 */ /* 0x000fe200078e02ff */
        /* <DEDUP_REMOVED lines=40> */
[----:B------:R-:W-:Y:S02]  /*4410*/  IADD3 R38, P4, PT, R38, R117, RZ ;  /* 0x0000007526267210 */ /* 0x000fe40007f9e0ff */
[----:B------:R-:W-:Y:S02]  /*4420*/  LEA.HI.X.SX32 R37, R37, R75, 0x1, P3 ;  /* 0x0000004b25257211 */ /* 0x000fe400018f0eff */
[----:B------:R-:W-:Y:S01]  /*4430*/  IADD3 R40, P3, PT, R40, R117, RZ ;  /* 0x0000007528287210 */ /* 0x000fe20007f7e0ff */
[----:B------:R-:W-:Y:S01]  /*4440*/  IMAD R49, R214, 0x35, RZ ;  /* 0x00000035d6317824 */ /* 0x000fe200078e02ff */
[----:B------:R-:W-:-:S02]  /*4450*/  LEA.HI.X.SX32 R39, R47, R75, 0x1, P4 ;  /* 0x0000004b2f277211 */ /* 0x000fc400020f0eff */
[----:B------:R-:W-:Y:S02]  /*4460*/  IADD3 R42, P4, PT, R42, R117, RZ ;  /* 0x000000752a2a7210 */ /* 0x000fe40007f9e0ff */
[----:B------:R-:W-:Y:S02]  /*4470*/  LEA.HI.X.SX32 R41, R41, R75, 0x1, P3 ;  /* 0x0000004b29297211 */ /* 0x000fe400018f0eff */
[----:B------:R-:W-:Y:S01]  /*4480*/  IADD3 R44, P3, PT, R44, R117, RZ ;  /* 0x000000752c2c7210 */ /* 0x000fe20007f7e0ff */
[C---:B------:R-:W-:Y:S01]  /*4490*/  IMAD R51, R214.reuse, 0x37, RZ ;  /* 0x00000037d6337824 */ /* 0x040fe200078e02ff */
[----:B------:R-:W-:Y:S01]  /*44a0*/  LEA.HI.X.SX32 R43, R49, R75, 0x1, P4 ;  /* 0x0000004b312b7211 */ /* 0x000fe200020f0eff */
[----:B------:R-:W-:Y:S01]  /*44b0*/  IMAD R6, R214, 0x74, RZ ;  /* 0x00000074d6067824 */ /* 0x000fe200078e02ff */
[----:B------:R-:W-:Y:S02]  /*44c0*/  IADD3 R46, P4, PT, R46, R117, RZ ;  /* 0x000000752e2e7210 */ /* 0x000fe40007f9e0ff */
        /* <DEDUP_REMOVED lines=8> */
[C---:B------:R-:W-:Y:S01]  /*4550*/  IMAD R9, R214.reuse, 0x3d, RZ ;  /* 0x0000003dd6097824 */ /* 0x040fe200078e02ff */
[----:B------:R-:W-:Y:S01]  /*4560*/  LEA.HI.X.SX32 R51, R7, R75, 0x1, P4 ;  /* 0x0000004b07337211 */ /* 0x000fe200020f0eff */
[----:B------:R-:W-:Y:S01]  /*4570*/  IMAD R10, R214, 0x7c, RZ ;  /* 0x0000007cd60a7824 */ /* 0x000fe200078e02ff */
[----:B------:R-:W-:-:S02]  /*4580*/  IADD3 R54, P4, PT, R54, R117, RZ ;  /* 0x0000007536367210 */ /* 0x000fc40007f9e0ff */
[----:B------:R-:W-:Y:S02]  /*4590*/  LEA.HI.X.SX32 R53, R53, R75, 0x1, P3 ;  /* 0x0000004b35357211 */ /* 0x000fe400018f0eff */
[----:B------:R-:W-:Y:S01]  /*45a0*/  IADD3 R6, P3, PT, R8, R117, RZ ;  /* 0x0000007508067210 */ /* 0x000fe20007f7e0ff */
[----:B------:R-:W-:Y:S01]  /*45b0*/  IMAD R11, R214, 0x3f, RZ ;  /* 0x0000003fd60b7824 */ /* 0x000fe200078e02ff */
[----:B------:R-:W-:Y:S02]  /*45c0*/  LEA.HI.X.SX32 R55, R55, R75, 0x1, P4 ;  /* 0x0000004b37377211 */ /* 0x000fe400020f0eff */
[----:B------:R-:W-:Y:S02]  /*45d0*/  IADD3 R8, P4, PT, R10, R117, RZ ;  /* 0x000000750a087210 */ /* 0x000fe40007f9e0ff */
[----:B------:R-:W-:Y:S02]  /*45e0*/  LEA.HI.X.SX32 R7, R9, R75, 0x1, P3 ;  /* 0x0000004b09077211 */ /* 0x000fe400018f0eff */
[----:B------:R-:W-:Y:S01]  /*45f0*/  IADD3 R10, P3, PT, R156, R117, RZ ;  /* 0x000000759c0a7210 */ /* 0x000fe20007f7e0ff */
[----:B------:R-:W-:Y:S01]  /*4600*/  IMAD R156, R214, 0x3c, RZ ;  /* 0x0000003cd69c7824 */ /* 0x000fe200078e02ff */
[----:B------:R-:W-:-:S02]  /*4610*/  LEA.HI.X.SX32 R9, R56, R75, 0x1, P4 ;  /* 0x0000004b38097211 */ /* 0x000fc400020f0eff */
[----:B------:R-:W-:Y:S02]  /*4620*/  LEA.HI.X.SX32 R11, R11, R75, 0x1, P3 ;  /* 0x0000004b0b0b7211 */ /* 0x000fe400018f0eff */
[----:B------:R-:W-:Y:S02]  /*4630*/  IADD3 R56, P3, PT, R122, R117, RZ ;  /* 0x000000757a387210 */ /* 0x000fe40007f7e0ff */
[----:B------:R-:W-:Y:S02]  /*4640*/  SHF.R.U32.HI R157, RZ, 0x2, R116 ;  /* 0x00000002ff9d7819 */ /* 0x000fe40000011674 */
[----:B------:R-:W-:Y:S02]  /*4650*/  LOP3.LUT R122, R57, 0xff, RZ, 0xc0, !PT ;  /* 0x000000ff397a7812 */ /* 0x000fe400078ec0ff */
[----:B------:R-:W-:Y:S02]  /*4660*/  LOP3.LUT R160, R121, 0xff, RZ, 0xc0, !PT ;  /* 0x000000ff79a07812 */ /* 0x000fe400078ec0ff */
[----:B------:R-:W-:-:S02]  /*4670*/  LEA.HI.X.SX32 R57, R156, R75, 0x1, P3 ;  /* 0x0000004b9c397211 */ /* 0x000fc400018f0eff */
[----:B------:R-:W-:Y:S01]  /*4680*/  IADD3 R156, P3, PT, R156, R117, RZ ;  /* 0x000000759c9c7210 */ /* 0x000fe20007f7e0ff */
[----:B------:R-:W-:Y:S01]  /*4690*/  IMAD.IADD R122, R113, 0x1, R122 ;  /* 0x00000001717a7824 */ /* 0x000fe200078e027a */
[----:B------:R-:W-:Y:S01]  /*46a0*/  LOP3.LUT P4, RZ, R157, 0x1, RZ, 0xc0, !PT ;  /* 0x000000019dff7812 */ /* 0x000fe2000788c0ff */
[----:B------:R-:W-:Y:S01]  /*46b0*/  IMAD.IADD R119, R119, 0x1, R160 ;  /* 0x0000000177777824 */ /* 0x000fe200078e02a0 */
[----:B------:R-:W-:Y:S01]  /*46c0*/  LEA.HI.X.SX32 R157, R158, R75, 0x1, P3 ;  /* 0x0000004b9e9d7211 */ /* 0x000fe200018f0eff */
[----:B------:R-:W-:Y:S01]  /*46d0*/  IMAD R113, R214, 0xf, RZ ;  /* 0x0000000fd6717824 */ /* 0x000fe200078e02ff */
[----:B------:R-:W-:Y:S02]  /*46e0*/  IADD3 R158, P3, PT, R158, R117, RZ ;  /* 0x000000759e9e7210 */ /* 0x000fe40007f7e0ff */
[----:B------:R-:W-:Y:S02]  /*46f0*/  SHF.R.U32.HI R121, RZ, 0x1, R116 ;  /* 0x00000001ff797819 */ /* 0x000fe40000011674 */
[----:B------:R-:W-:-:S02]  /*4700*/  PRMT R116, R122, 0x5410, R119 ;  /* 0x000054107a747816 */ /* 0x000fc40000000077 */
[----:B------:R-:W-:Y:S02]  /*4710*/  PRMT R117, RZ, 0x7610, R117 ;  /* 0x00007610ff757816 */ /* 0x000fe40000000075 */
[----:B------:R-:W-:Y:S02]  /*4720*/  LEA.HI.X.SX32 R159, R113, R75, 0x1, P3 ;  /* 0x0000004b719f7211 */ /* 0x000fe400018f0eff */
[----:B------:R-:W-:Y:S02]  /*4730*/  LOP3.LUT P3, RZ, R121, 0x1, RZ, 0xc0, !PT ;  /* 0x0000000179ff7812 */ /* 0x000fe4000786c0ff */
[----:B------:R-:W-:Y:S01]  /*4740*/  SHF.R.U64 R75, R116, 0x1f, RZ ;  /* 0x0000001f744b7819 */ /* 0x000fe200000012ff */
[----:B------:R1:W5:Y:S01]  /*4750*/  @P4 LDG.E.U16 R117, desc[UR22][R72.64] ;  /* 0x0000001648754981 */ /* 0x000362000c1e1500 */
[----:B------:R-:W-:Y:S02]  /*4760*/  PRMT R121, RZ, 0x7610, R121 ;  /* 0x00007610ff797816 */ /* 0x000fe40000000079 */
[----:B------:R-:W-:-:S02]  /*4770*/  LOP3.LUT P4, RZ, R75, 0x1, RZ, 0xc0, !PT ;  /* 0x000000014bff7812 */ /* 0x000fc4000788c0ff */
[C---:B------:R-:W-:Y:S02]  /*4780*/  SHF.R.U64 R75, R116.reuse, 0x1e, RZ ;  /* 0x0000001e744b7819 */ /* 0x040fe400000012ff */
[----:B------:R-:W-:Y:S01]  /*4790*/  PRMT R122, RZ, 0x7610, R122 ;  /* 0x00007610ff7a7816 */ /* 0x000fe2000000007a */
[----:B------:R2:W5:Y:S01]  /*47a0*/  @!P5 LDG.E.U16 R121, desc[UR22][R158.64] ;  /* 0x000000169e79d981 */ /* 0x000562000c1e1500 */
[----:B------:R-:W-:Y:S02]  /*47b0*/  SHF.R.U64 R119, R116, 0x1d, RZ ;  /* 0x0000001d74777819 */ /* 0x000fe400000012ff */
[----:B------:R-:W-:Y:S02]  /*47c0*/  LOP3.LUT P5, RZ, R75, 0x1, RZ, 0xc0, !PT ;  /* 0x000000014bff7812 */ /* 0x000fe400078ac0ff */
[----:B------:R-:W-:Y:S01]  /*47d0*/  PRMT R75, RZ, 0x7610, R75 ;  /* 0x00007610ff4b7816 */ /* 0x000fe2000000004b */
[----:B------:R-:W5:Y:S01]  /*47e0*/  @P3 LDG.E.U16 R122, desc[UR22][R156.64] ;  /* 0x000000169c7a3981 */ /* 0x000f62000c1e1500 */
[----:B------:R-:W-:-:S02]  /*47f0*/  LOP3.LUT P3, RZ, R119, 0x1, RZ, 0xc0, !PT ;  /* 0x0000000177ff7812 */ /* 0x000fc4000786c0ff */
[C---:B------:R-:W-:Y:S02]  /*4800*/  SHF.R.U64 R119, R116.reuse, 0x1c, RZ ;  /* 0x0000001c74777819 */ /* 0x040fe400000012ff */
[----:B-1----:R-:W-:Y:S01]  /*4810*/  PRMT R73, RZ, 0x7610, R73 ;  /* 0x00007610ff497816 */ /* 0x002fe20000000049 */
[----:B------:R1:W5:Y:S01]  /*4820*/  @!P0 LDG.E.U16 R75, desc[UR22][R70.64] ;  /* 0x00000016464b8981 */ /* 0x000362000c1e1500 */
[----:B------:R-:W-:Y:S02]  /*4830*/  LOP3.LUT P0, RZ, R119, 0x1, RZ, 0xc0, !PT ;  /* 0x0000000177ff7812 */ /* 0x000fe4000780c0ff */
[----:B------:R-:W-:Y:S02]  /*4840*/  SHF.R.U64 R119, R116, 0x1b, RZ ;  /* 0x0000001b74777819 */ /* 0x000fe400000012ff */
[----:B------:R-:W-:Y:S01]  /*4850*/  PRMT R72, RZ, 0x7610, R72 ;  /* 0x00007610ff487816 */ /* 0x000fe20000000048 */
[----:B------:R3:W5:Y:S01]  /*4860*/  @P4 LDG.E.U16 R73, desc[UR22][R66.64] ;  /* 0x0000001642494981 */ /* 0x000762000c1e1500 */
[----:B------:R-:W-:-:S02]  /*4870*/  LOP3.LUT P4, RZ, R119, 0x1, RZ, 0xc0, !PT ;  /* 0x0000000177ff7812 */ /* 0x000fc4000788c0ff */
[C---:B--2---:R-:W-:Y:S02]  /*4880*/  SHF.R.U64 R158, R116.reuse, 0x1a, RZ ;  /* 0x0000001a749e7819 */ /* 0x044fe400000012ff */
[----:B------:R-:W-:Y:S01]  /*4890*/  PRMT R119, RZ, 0x7610, R119 ;  /* 0x00007610ff777816 */ /* 0x000fe20000000077 */
[----:B------:R2:W5:Y:S01]  /*48a0*/  @P5 LDG.E.U16 R72, desc[UR22][R68.64] ;  /* 0x0000001644485981 */ /* 0x000562000c1e1500 */
[----:B-1----:R-:W-:Y:S02]  /*48b0*/  SHF.R.U64 R71, R116, 0x19, RZ ;  /* 0x0000001974477819 */ /* 0x002fe400000012ff */
[----:B------:R-:W-:Y:S02]  /*48c0*/  LOP3.LUT P5, RZ, R158, 0x1, RZ, 0xc0, !PT ;  /* 0x000000019eff7812 */ /* 0x000fe400078ac0ff */
[----:B------:R-:W-:Y:S01]  /*48d0*/  PRMT R70, RZ, 0x7610, R70 ;  /* 0x00007610ff467816 */ /* 0x000fe20000000046 */
[----:B------:R1:W5:Y:S01]  /*48e0*/  @P3 LDG.E.U16 R119, desc[UR22][R62.64] ;  /* 0x000000163e773981 */ /* 0x000362000c1e1500 */
[----:B---3--:R-:W-:-:S02]  /*48f0*/  PRMT R67, RZ, 0x7610, R67 ;  /* 0x00007610ff437816 */ /* 0x008fc40000000043 */
[----:B------:R-:W-:Y:S02]  /*4900*/  LOP3.LUT P3, RZ, R71, 0x1, RZ, 0xc0, !PT ;  /* 0x0000000147ff7812 */ /* 0x000fe4000786c0ff */
[C---:B------:R-:W-:Y:S01]  /*4910*/  SHF.R.U64 R71, R116.reuse, 0x18, RZ ;  /* 0x0000001874477819 */ /* 0x040fe200000012ff */
[----:B------:R3:W5:Y:S01]  /*4920*/  @P0 LDG.E.U16 R70, desc[UR22][R64.64] ;  /* 0x0000001640460981 */ /* 0x000762000c1e1500 */
[----:B--2---:R-:W-:Y:S02]  /*4930*/  SHF.R.U64 R68, R116, 0x17, RZ ;  /* 0x0000001774447819 */ /* 0x004fe400000012ff */
[----:B------:R-:W-:Y:S01]  /*4940*/  PRMT R66, RZ, 0x7610, R66 ;  /* 0x00007610ff427816 */ /* 0x000fe20000000042 */
[----:B------:R2:W5:Y:S01]  /*4950*/  @P4 LDG.E.U16 R67, desc[UR22][R58.64] ;  /* 0x000000163a434981 */ /* 0x000562000c1e1500 */
[----:B------:R-:W-:Y:S02]  /*4960*/  LOP3.LUT P0, RZ, R71, 0x1, RZ, 0xc0, !PT ;  /* 0x0000000147ff7812 */ /* 0x000fe4000780c0ff */
[----:B------:R-:W-:-:S02]  /*4970*/  LOP3.LUT P4, RZ, R68, 0x1, RZ, 0xc0, !PT ;  /* 0x0000000144ff7812 */ /* 0x000fc4000788c0ff */
[C---:B------:R-:W-:Y:S01]  /*4980*/  SHF.R.U64 R68, R116.reuse, 0x16, RZ ;  /* 0x0000001674447819 */ /* 0x040fe200000012ff */
[----:B------:R4:W5:Y:S01]  /*4990*/  @P5 LDG.E.U16 R66, desc[UR22][R60.64] ;  /* 0x000000163c425981 */ /* 0x000962000c1e1500 */
[----:B-1----:R-:W-:Y:S02]  /*49a0*/  PRMT R63, RZ, 0x7610, R63 ;  /* 0x00007610ff3f7816 */ /* 0x002fe4000000003f */
[----:B---3--:R-:W-:Y:S02]  /*49b0*/  SHF.R.U64 R64, R116, 0x15, RZ ;  /* 0x0000001574407819 */ /* 0x008fe400000012ff */
[----:B------:R-:W-:Y:S02]  /*49c0*/  LOP3.LUT P5, RZ, R68, 0x1, RZ, 0xc0, !PT ;  /* 0x0000000144ff7812 */ /* 0x000fe400078ac0ff */
[----:B------:R-:W-:Y:S01]  /*49d0*/  PRMT R62, RZ, 0x7610, R62 ;  /* 0x00007610ff3e7816 */ /* 0x000fe2000000003e */
[----:B------:R1:W5:Y:S01]  /*49e0*/  @P3 LDG.E.U16 R63, desc[UR22][R12.64] ;  /* 0x000000160c3f3981 */ /* 0x000362000c1e1500 */
[----:B--2---:R-:W-:-:S02]  /*49f0*/  PRMT R58, RZ, 0x7610, R58 ;  /* 0x00007610ff3a7816 */ /* 0x004fc4000000003a */
[----:B------:R-:W-:Y:S02]  /*4a00*/  LOP3.LUT P3, RZ, R64, 0x1, RZ, 0xc0, !PT ;  /* 0x0000000140ff7812 */ /* 0x000fe4000786c0ff */
[C---:B------:R-:W-:Y:S01]  /*4a10*/  SHF.R.U64 R64, R116.reuse, 0x14, RZ ;  /* 0x0000001474407819 */ /* 0x040fe200000012ff */
[----:B------:R-:W5:Y:S01]  /*4a20*/  @P0 LDG.E.U16 R62, desc[UR22][R14.64] ;  /* 0x000000160e3e0981 */ /* 0x000f62000c1e1500 */
[----:B----4-:R-:W-:Y:S02]  /*4a30*/  SHF.R.U64 R60, R116, 0x13, RZ ;  /* 0x00000013743c7819 */ /* 0x010fe400000012ff */
[----:B------:R-:W-:Y:S01]  /*4a40*/  PRMT R59, RZ, 0x7610, R59 ;  /* 0x00007610ff3b7816 */ /* 0x000fe2000000003b */
[----:B------:R-:W5:Y:S01]  /*4a50*/  @P4 LDG.E.U16 R58, desc[UR22][R16.64] ;  /* 0x00000016103a4981 */ /* 0x000f62000c1e1500 */
[----:B------:R-:W-:Y:S02]  /*4a60*/  LOP3.LUT P0, RZ, R64, 0x1, RZ, 0xc0, !PT ;  /* 0x0000000140ff7812 */ /* 0x000fe4000780c0ff */
[----:B------:R-:W-:-:S02]  /*4a70*/  LOP3.LUT P4, RZ, R60, 0x1, RZ, 0xc0, !PT ;  /* 0x000000013cff7812 */ /* 0x000fc4000788c0ff */
[C---:B------:R-:W-:Y:S01]  /*4a80*/  SHF.R.U64 R61, R116.reuse, 0x12, RZ ;  /* 0x00000012743d7819 */ /* 0x040fe200000012ff */
[----:B------:R-:W5:Y:S01]  /*4a90*/  @P5 LDG.E.U16 R59, desc[UR22][R18.64] ;  /* 0x00000016123b5981 */ /* 0x000f62000c1e1500 */
[----:B------:R-:W-:Y:S02]  /*4aa0*/  PRMT R60, RZ, 0x7610, R60 ;  /* 0x00007610ff3c7816 */ /* 0x000fe4000000003c */
[----:B-1----:R-:W-:Y:S02]  /*4ab0*/  SHF.R.U64 R12, R116, 0x11, RZ ;  /* 0x00000011740c7819 */ /* 0x002fe400000012ff */
[----:B------:R-:W-:Y:S02]  /*4ac0*/  LOP3.LUT P5, RZ, R61, 0x1, RZ, 0xc0, !PT ;  /* 0x000000013dff7812 */ /* 0x000fe400078ac0ff */
[----:B------:R-:W-:Y:S01]  /*4ad0*/  PRMT R61, RZ, 0x7610, R61 ;  /* 0x00007610ff3d7816 */ /* 0x000fe2000000003d */
[----:B------:R-:W5:Y:S01]  /*4ae0*/  @P3 LDG.E.U16 R60, desc[UR22][R20.64] ;  /* 0x00000016143c3981 */ /* 0x000f62000c1e1500 */
[----:B------:R-:W-:-:S02]  /*4af0*/  LOP3.LUT P3, RZ, R12, 0x1, RZ, 0xc0, !PT ;  /* 0x000000010cff7812 */ /* 0x000fc4000786c0ff */
[----:B------:R-:W-:Y:S02]  /*4b00*/  SHF.R.U64 R12, R116, 0x10, RZ ;  /* 0x00000010740c7819 */ /* 0x000fe400000012ff */
[----:B------:R-:W-:Y:S01]  /*4b10*/  PRMT R64, RZ, 0x7610, R64 ;  /* 0x00007610ff407816 */ /* 0x000fe20000000040 */
[----:B------:R-:W5:Y:S01]  /*4b20*/  @P0 LDG.E.U16 R61, desc[UR22][R22.64] ;  /* 0x00000016163d0981 */ /* 0x000f62000c1e1500 */
[----:B------:R-:W-:Y:S02]  /*4b30*/  LOP3.LUT P0, RZ, R12, 0x1, RZ, 0xc0, !PT ;  /* 0x000000010cff7812 */ /* 0x000fe4000780c0ff */
[----:B------:R-:W-:Y:S02]  /*4b40*/  SHF.R.U64 R12, R116, 0xf, RZ ;  /* 0x0000000f740c7819 */ /* 0x000fe400000012ff */
        /* <DEDUP_REMOVED lines=9> */
[----:B------:R1:W5:Y:S01]  /*4be0*/  @P3 LDG.E.U16 R68, desc[UR22][R28.64] ;  /* 0x000000161c443981 */ /* 0x000362000c1e1500 */
[----:B------:R-:W-:-:S02]  /*4bf0*/  LOP3.LUT P3, RZ, R12, 0x1, RZ, 0xc0, !PT ;  /* 0x000000010cff7812 */ /* 0x000fc4000786c0ff */
[----:B------:R-:W-:Y:S02]  /*4c00*/  SHF.R.U64 R12, R116, 0xc, RZ ;  /* 0x0000000c740c7819 */ /* 0x000fe400000012ff */
[----:B------:R-:W-:Y:S01]  /*4c10*/  PRMT R71, RZ, 0x7610, R71 ;  /* 0x00007610ff477816 */ /* 0x000fe20000000047 */
[----:B------:R2:W5:Y:S01]  /*4c20*/  @P0 LDG.E.U16 R69, desc[UR22][R30.64] ;  /* 0x000000161e450981 */ /* 0x000562000c1e1500 */
[----:B------:R-:W-:Y:S02]  /*4c30*/  LOP3.LUT P0, RZ, R12, 0x1, RZ, 0xc0, !PT ;  /* 0x000000010cff7812 */ /* 0x000fe4000780c0ff */
[----:B------:R-:W-:Y:S02]  /*4c40*/  SHF.R.U64 R12, R116, 0xb, RZ ;  /* 0x0000000b740c7819 */ /* 0x000fe400000012ff */
[----:B------:R-:W-:Y:S01]  /*4c50*/  PRMT R156, RZ, 0x7610, R156 ;  /* 0x00007610ff9c7816 */ /* 0x000fe2000000009c */
[----:B------:R3:W5:Y:S01]  /*4c60*/  @P4 LDG.E.U16 R71, desc[UR22][R32.64] ;  /* 0x0000001620474981 */ /* 0x000762000c1e1500 */
[----:B------:R-:W-:-:S02]  /*4c70*/  LOP3.LUT P4, RZ, R12, 0x1, RZ, 0xc0, !PT ;  /* 0x000000010cff7812 */ /* 0x000fc4000788c0ff */
[----:B------:R-:W-:Y:S02]  /*4c80*/  SHF.R.U64 R12, R116, 0xa, RZ ;  /* 0x0000000a740c7819 */ /* 0x000fe400000012ff */
[----:B-1----:R-:W-:Y:S01]  /*4c90*/  PRMT R29, RZ, 0x7610, R29 ;  /* 0x00007610ff1d7816 */ /* 0x002fe2000000001d */
[----:B------:R1:W5:Y:S01]  /*4ca0*/  @P5 LDG.E.U16 R156, desc[UR22][R34.64] ;  /* 0x00000016229c5981 */ /* 0x000362000c1e1500 */
[----:B------:R-:W-:Y:S02]  /*4cb0*/  LOP3.LUT P5, RZ, R12, 0x1, RZ, 0xc0, !PT ;  /* 0x000000010cff7812 */ /* 0x000fe400078ac0ff */
[----:B------:R-:W-:Y:S02]  /*4cc0*/  SHF.R.U64 R12, R116, 0x9, RZ ;  /* 0x00000009740c7819 */ /* 0x000fe400000012ff */
[----:B--2---:R-:W-:Y:S01]  /*4cd0*/  PRMT R30, RZ, 0x7610, R30 ;  /* 0x00007610ff1e7816 */ /* 0x004fe2000000001e */
[----:B------:R2:W5:Y:S01]  /*4ce0*/  @P3 LDG.E.U16 R29, desc[UR22][R36.64] ;  /* 0x00000016241d3981 */ /* 0x000562000c1e1500 */
[----:B------:R-:W-:-:S02]  /*4cf0*/  LOP3.LUT P3, RZ, R12, 0x1, RZ, 0xc0, !PT ;  /* 0x000000010cff7812 */ /* 0x000fc4000786c0ff */
[----:B------:R-:W-:Y:S02]  /*4d00*/  SHF.R.U64 R12, R116, 0x8, RZ ;  /* 0x00000008740c7819 */ /* 0x000fe400000012ff */
[----:B------:R-:W-:Y:S01]  /*4d10*/  PRMT R31, RZ, 0x7610, R31 ;  /* 0x00007610ff1f7816 */ /* 0x000fe2000000001f */
[----:B------:R4:W5:Y:S01]  /*4d20*/  @P0 LDG.E.U16 R30, desc[UR22][R38.64] ;  /* 0x00000016261e0981 */ /* 0x000962000c1e1500 */
[----:B------:R-:W-:Y:S02]  /*4d30*/  LOP3.LUT P0, RZ, R12, 0x1, RZ, 0xc0, !PT ;  /* 0x000000010cff7812 */ /* 0x000fe4000780c0ff */
[----:B------:R-:W-:Y:S02]  /*4d40*/  SHF.R.U64 R12, R116, 0x7, RZ ;  /* 0x00000007740c7819 */ /* 0x000fe400000012ff */
[----:B---3--:R-:W-:Y:S01]  /*4d50*/  PRMT R32, RZ, 0x7610, R32 ;  /* 0x00007610ff207816 */ /* 0x008fe20000000020 */
[----:B------:R3:W5:Y:S01]  /*4d60*/  @P4 LDG.E.U16 R31, desc[UR22][R40.64] ;  /* 0x00000016281f4981 */ /* 0x000762000c1e1500 */
[----:B------:R-:W-:-:S02]  /*4d70*/  LOP3.LUT P4, RZ, R12, 0x1, RZ, 0xc0, !PT ;  /* 0x000000010cff7812 */ /* 0x000fc4000788c0ff */
[----:B------:R-:W-:Y:S02]  /*4d80*/  SHF.R.U64 R12, R116, 0x6, RZ ;  /* 0x00000006740c7819 */ /* 0x000fe400000012ff */
[----:B------:R-:W-:Y:S01]  /*4d90*/  PRMT R33, RZ, 0x7610, R33 ;  /* 0x00007610ff217816 */ /* 0x000fe20000000021 */
[----:B------:R0:W5:Y:S01]  /*4da0*/  @P5 LDG.E.U16 R32, desc[UR22][R42.64] ;  /* 0x000000162a205981 */ /* 0x000162000c1e1500 */
[----:B------:R-:W-:Y:S02]  /*4db0*/  LOP3.LUT P5, RZ, R12, 0x1, RZ, 0xc0, !PT ;  /* 0x000000010cff7812 */ /* 0x000fe400078ac0ff */
[----:B------:R-:W-:Y:S02]  /*4dc0*/  SHF.R.U64 R12, R116, 0x5, RZ ;  /* 0x00000005740c7819 */ /* 0x000fe400000012ff */
[----:B-1----:R-:W-:Y:S01]  /*4dd0*/  PRMT R34, RZ, 0x7610, R34 ;  /* 0x00007610ff227816 */ /* 0x002fe20000000022 */
[----:B------:R-:W5:Y:S01]  /*4de0*/  @P3 LDG.E.U16 R33, desc[UR22][R44.64] ;  /* 0x000000162c213981 */ /* 0x000f62000c1e1500 */
[----:B------:R-:W-:-:S02]  /*4df0*/  LOP3.LUT P3, RZ, R12, 0x1, RZ, 0xc0, !PT ;  /* 0x000000010cff7812 */ /* 0x000fc4000786c0ff */
[----:B------:R-:W-:Y:S02]  /*4e00*/  SHF.R.U64 R12, R116, 0x4, RZ ;  /* 0x00000004740c7819 */ /* 0x000fe400000012ff */
[----:B------:R-:W-:Y:S01]  /*4e10*/  PRMT R35, RZ, 0x7610, R35 ;  /* 0x00007610ff237816 */ /* 0x000fe20000000023 */
[----:B------:R-:W5:Y:S01]  /*4e20*/  @P0 LDG.E.U16 R34, desc[UR22][R46.64] ;  /* 0x000000162e220981 */ /* 0x000f62000c1e1500 */
[----:B------:R-:W-:Y:S02]  /*4e30*/  LOP3.LUT P0, RZ, R12, 0x1, RZ, 0xc0, !PT ;  /* 0x000000010cff7812 */ /* 0x000fe4000780c0ff */
[----:B------:R-:W-:Y:S02]  /*4e40*/  SHF.R.U64 R12, R116, 0x3, RZ ;  /* 0x00000003740c7819 */ /* 0x000fe400000012ff */
[----:B--2---:R-:W-:Y:S01]  /*4e50*/  PRMT R36, RZ, 0x7610, R36 ;  /* 0x00007610ff247816 */ /* 0x004fe20000000024 */
[----:B------:R1:W5:Y:S01]  /*4e60*/  @P4 LDG.E.U16 R35, desc[UR22][R48.64] ;  /* 0x0000001630234981 */ /* 0x000362000c1e1500 */
[----:B------:R-:W-:-:S02]  /*4e70*/  PRMT R37, RZ, 0x7610, R37 ;  /* 0x00007610ff257816 */ /* 0x000fc40000000025 */
[----:B------:R-:W-:Y:S02]  /*4e80*/  LOP3.LUT P4, RZ, R12, 0x1, RZ, 0xc0, !PT ;  /* 0x000000010cff7812 */ /* 0x000fe4000788c0ff */
[C---:B------:R-:W-:Y:S01]  /*4e90*/  SHF.R.U64 R12, R116.reuse, 0x2, RZ ;  /* 0x00000002740c7819 */ /* 0x040fe200000012ff */
[----:B------:R-:W5:Y:S01]  /*4ea0*/  @P5 LDG.E.U16 R36, desc[UR22][R50.64] ;  /* 0x0000001632245981 */ /* 0x000f62000c1e1500 */
[----:B------:R-:W-:Y:S02]  /*4eb0*/  SHF.R.U64 R116, R116, 0x1, RZ ;  /* 0x0000000174747819 */ /* 0x000fe400000012ff */
[----:B------:R-:W-:Y:S01]  /*4ec0*/  LOP3.LUT P5, RZ, R12, 0x1, RZ, 0xc0, !PT ;  /* 0x000000010cff7812 */ /* 0x000fe200078ac0ff */
[----:B------:R-:W5:Y:S01]  /*4ed0*/  @P3 LDG.E.U16 R37, desc[UR22][R52.64] ;  /* 0x0000001634253981 */ /* 0x000f62000c1e1500 */
[----:B------:R-:W-:Y:S02]  /*4ee0*/  LOP3.LUT P3, RZ, R116, 0x1, RZ, 0xc0, !PT ;  /* 0x0000000174ff7812 */ /* 0x000fe4000786c0ff */
[----:B----4-:R-:W-:-:S02]  /*4ef0*/  PRMT R39, RZ, 0x7610, R39 ;  /* 0x00007610ff277816 */ /* 0x010fc40000000027 */
[----:B------:R-:W-:Y:S02]  /*4f00*/  PRMT R169, RZ, 0x7610, R169 ;  /* 0x00007610ffa97816 */ /* 0x000fe400000000a9 */
[----:B------:R-:W-:-:S05]  /*4f10*/  PRMT R176, RZ, 0x7610, R176 ;  /* 0x00007610ffb07816 */ /* 0x000fca00000000b0 */
[----:B------:R-:W5:Y:S04]  /*4f20*/  @P5 LDG.E.U16 R39, desc[UR22][R6.64] ;  /* 0x0000001606275981 */ /* 0x000f68000c1e1500 */
[----:B------:R-:W5:Y:S04]  /*4f30*/  @P3 LDG.E.U16 R169, desc[UR22][R8.64] ;  /* 0x0000001608a93981 */ /* 0x000f68000c1e1500 */
[----:B------:R-:W5:Y:S01]  /*4f40*/  @!P1 LDG.E.U16 R176, desc[UR22][R10.64] ;  /* 0x000000160ab09981 */ /* 0x000f62000c1e1500 */
[----:B------:R-:W-:Y:S02]  /*4f50*/  LOP3.LUT R12, R3, 0x3f, RZ, 0xc0, !PT ;  /* 0x0000003f030c7812 */ /* 0x000fe400078ec0ff */
[----:B---3--:R-:W-:-:S03]  /*4f60*/  PRMT R40, RZ, 0x7610, R40 ;  /* 0x00007610ff287816 */ /* 0x008fc60000000028 */
[----:B------:R-:W-:Y:S01]  /*4f70*/  IMAD R13, R12, R215, RZ ;  /* 0x000000d70c0d7224 */ /* 0x000fe200078e02ff */
[----:B------:R-:W-:Y:S01]  /*4f80*/  PRMT R38, RZ, 0x7610, R38 ;  /* 0x00007610ff267816 */ /* 0x000fe20000000026 */
[----:B0-----:R-:W-:Y:S01]  /*4f90*/  IMAD R134, R134, UR4, RZ ;  /* 0x0000000486867c24 */ /* 0x001fe2000f8e02ff */
[----:B------:R0:W5:Y:S01]  /*4fa0*/  @P0 LDG.E.U16 R40, desc[UR22][R54.64] ;  /* 0x0000001636280981 */ /* 0x000162000c1e1500 */
[----:B------:R-:W-:Y:S01]  /*4fb0*/  IMAD R155, R155, UR4, RZ ;  /* 0x000000049b9b7c24 */ /* 0x000fe2000f8e02ff */
[----:B------:R-:W-:Y:S01]  /*4fc0*/  LEA R22, P0, R13, UR14, 0x1 ;  /* 0x0000000e0d167c11 */ /* 0x000fe2000f8008ff */
[----:B------:R-:W-:Y:S01]  /*4fd0*/  IMAD R128, R128, UR4, RZ ;  /* 0x0000000480807c24 */ /* 0x000fe2000f8e02ff */
[----:B------:R2:W5:Y:S01]  /*4fe0*/  @P4 LDG.E.U16 R38, desc[UR22][R56.64] ;  /* 0x0000001638264981 */ /* 0x000562000c1e1500 */
[----:B------:R-:W-:Y:S01]  /*4ff0*/  IMAD R135, R135, UR4, RZ ;  /* 0x0000000487877c24 */ /* 0x000fe2000f8e02ff */
[----:B------:R-:W-:Y:S01]  /*5000*/  LEA.HI.X.SX32 R23, R13, UR15, 0x1, P0 ;  /* 0x0000000f0d177c11 */ /* 0x000fe200080f0eff */
[----:B------:R-:W-:Y:S01]  /*5010*/  IMAD R131, R131, UR4, RZ ;  /* 0x0000000483837c24 */ /* 0x000fe2000f8e02ff */
[----:B------:R-:W-:-:S02]  /*5020*/  LEA R42, P6, R134, R22, 0x1 ;  /* 0x00000016862a7211 */ /* 0x000fc400078c08ff */
[-C--:B------:R-:W-:Y:S01]  /*5030*/  LEA R41, P4, R155, R22.reuse, 0x1 ;  /* 0x000000169b297211 */ /* 0x080fe200078808ff */
[----:B------:R-:W-:Y:S01]  /*5040*/  IMAD R132, R132, UR4, RZ ;  /* 0x0000000484847c24 */ /* 0x000fe2000f8e02ff */
[-C--:B------:R-:W-:Y:S01]  /*5050*/  LEA.HI.X.SX32 R165, R134, R23.reuse, 0x1, P6 ;  /* 0x0000001786a57211 */ /* 0x080fe200030f0eff */
[----:B------:R-:W-:Y:S01]  /*5060*/  IMAD R138, R138, UR4, RZ ;  /* 0x000000048a8a7c24 */ /* 0x000fe2000f8e02ff */
[CC--:B------:R-:W-:Y:S01]  /*5070*/  LEA R167, P0, R128.reuse, R22.reuse, 0x1 ;  /* 0x0000001680a77211 */ /* 0x0c0fe200078008ff */
[----:B------:R-:W-:Y:S01]  /*5080*/  IMAD R127, R127, UR4, RZ ;  /* 0x000000047f7f7c24 */ /* 0x000fe2000f8e02ff */
[-C--:B------:R-:W-:Y:S02]  /*5090*/  LEA.HI.X.SX32 R174, R155, R23.reuse, 0x1, P4 ;  /* 0x000000179bae7211 */ /* 0x080fe400020f0eff */
[-C--:B-1----:R-:W-:Y:S02]  /*50a0*/  LEA R48, P6, R135, R22.reuse, 0x1 ;  /* 0x0000001687307211 */ /* 0x082fe400078c08ff */
[-C--:B------:R-:W-:Y:S01]  /*50b0*/  LEA R43, P4, R131, R22.reuse, 0x1 ;  /* 0x00000016832b7211 */ /* 0x080fe200078808ff */
[----:B------:R-:W-:Y:S01]  /*50c0*/  IMAD R151, R151, UR4, RZ ;  /* 0x0000000497977c24 */ /* 0x000fe2000f8e02ff */
[-C--:B------:R-:W-:Y:S01]  /*50d0*/  LEA.HI.X.SX32 R172, R128, R23.reuse, 0x1, P0 ;  /* 0x0000001780ac7211 */ /* 0x080fe200000f0eff */
[----:B------:R-:W-:Y:S01]  /*50e0*/  IMAD R141, R141, UR4, RZ ;  /* 0x000000048d8d7c24 */ /* 0x000fe2000f8e02ff */
[----:B------:R-:W-:Y:S01]  /*50f0*/  LEA.HI.X.SX32 R49, R135, R23, 0x1, P6 ;  /* 0x0000001787317211 */ /* 0x000fe200030f0eff */
[----:B------:R-:W-:Y:S01]  /*5100*/  IMAD R154, R154, UR4, RZ ;  /* 0x000000049a9a7c24 */ /* 0x000fe2000f8e02ff */
[----:B------:R-:W-:-:S02]  /*5110*/  LEA R44, P0, R132, R22, 0x1 ;  /* 0x00000016842c7211 */ /* 0x000fc400078008ff */
[-C--:B------:R-:W-:Y:S02]  /*5120*/  LEA.HI.X.SX32 R170, R131, R23.reuse, 0x1, P4 ;  /* 0x0000001783aa7211 */ /* 0x080fe400020f0eff */
[-C--:B0-----:R-:W-:Y:S02]  /*5130*/  LEA R54, P6, R138, R22.reuse, 0x1 ;  /* 0x000000168a367211 */ /* 0x081fe400078c08ff */
        /* <DEDUP_REMOVED lines=8> */
[-C--:B------:R-:W-:Y:S02]  /*51c0*/  LEA R161, P6, R141, R22.reuse, 0x1 ;  /* 0x000000168da17211 */ /* 0x080fe400078c08ff */
[-C--:B------:R-:W-:Y:S01]  /*51d0*/  LEA R52, P4, R154, R22.reuse, 0x1 ;  /* 0x000000169a347211 */ /* 0x080fe200078808ff */
[----:B------:R-:W-:Y:S01]  /*51e0*/  IMAD R14, R153, UR4, RZ ;  /* 0x00000004990e7c24 */ /* 0x000fe2000f8e02ff */
[-C--:B------:R-:W-:Y:S01]  /*51f0*/  LEA.HI.X.SX32 R51, R151, R23.reuse, 0x1, P0 ;  /* 0x0000001797337211 */ /* 0x080fe200000f0eff */
[----:B------:R-:W-:Y:S01]  /*5200*/  IMAD R140, R140, UR4, RZ ;  /* 0x000000048c8c7c24 */ /* 0x000fe2000f8e02ff */
[-C--:B------:R-:W-:Y:S01]  /*5210*/  LEA.HI.X.SX32 R166, R141, R23.reuse, 0x1, P6 ;  /* 0x000000178da67211 */ /* 0x080fe200030f0eff */
[----:B------:R-:W-:Y:S01]  /*5220*/  IMAD R125, R125, UR4, RZ ;  /* 0x000000047d7d7c24 */ /* 0x000fe2000f8e02ff */
[----:B--2---:R-:W-:Y:S01]  /*5230*/  LEA R56, P0, R126, R22, 0x1 ;  /* 0x000000167e387211 */ /* 0x004fe200078008ff */
[----:B------:R-:W-:Y:S01]  /*5240*/  IMAD R136, R136, UR4, RZ ;  /* 0x0000000488887c24 */ /* 0x000fe2000f8e02ff */
[----:B------:R-:W-:-:S02]  /*5250*/  LEA.HI.X.SX32 R53, R154, R23, 0x1, P4 ;  /* 0x000000179a357211 */ /* 0x000fc400020f0eff */
[-C--:B------:R-:W-:Y:S02]  /*5260*/  LEA R153, P6, R146, R22.reuse, 0x1 ;  /* 0x0000001692997211 */ /* 0x080fe400078c08ff */
[-C--:B------:R-:W-:Y:S01]  /*5270*/  LEA R163, P4, R137, R22.reuse, 0x1 ;  /* 0x0000001689a37211 */ /* 0x080fe200078808ff */
[----:B------:R-:W-:Y:S01]  /*5280*/  IMAD R19, R147, UR4, RZ ;  /* 0x0000000493137c24 */ /* 0x000fe2000f8e02ff */
[-C--:B------:R-:W-:Y:S01]  /*5290*/  LEA.HI.X.SX32 R57, R126, R23.reuse, 0x1, P0 ;  /* 0x000000177e397211 */ /* 0x080fe200000f0eff */
[----:B------:R-:W-:Y:S01]  /*52a0*/  IMAD R145, R145, UR4, RZ ;  /* 0x0000000491917c24 */ /* 0x000fe2000f8e02ff */
[-C--:B------:R-:W-:Y:S01]  /*52b0*/  LEA.HI.X.SX32 R160, R146, R23.reuse, 0x1, P6 ;  /* 0x0000001792a07211 */ /* 0x080fe200030f0eff */
[----:B------:R-:W-:Y:S01]  /*52c0*/  IMAD R130, R130, UR4, RZ ;  /* 0x0000000482827c24 */ /* 0x000fe2000f8e02ff */
[----:B------:R-:W-:Y:S01]  /*52d0*/  LEA R159, P0, R140, R22, 0x1 ;  /* 0x000000168c9f7211 */ /* 0x000fe200078008ff */
        /* <DEDUP_REMOVED lines=9> */
[----:B------:R-:W-:Y:S02]  /*5370*/  LEA R152, P0, R145, R22, 0x1 ;  /* 0x0000001691987211 */ /* 0x000fe400078008ff */
        /* <DEDUP_REMOVED lines=16> */
[----:B------:R-:W-:Y:S01]  /*5480*/  VIADD R116, R4, 0x3f ;  /* 0x0000003f04747836 */ /* 0x000fe20000000000 */
[----:B------:R-:W-:Y:S01]  /*5490*/  LEA R138, P0, R13, R22, 0x1 ;  /* 0x000000160d8a7211 */ /* 0x000fe200078008ff */
[----:B------:R-:W-:Y:S01]  /*54a0*/  IMAD R139, R139, UR4, RZ ;  /* 0x000000048b8b7c24 */ /* 0x000fe2000f8e02ff */
[----:B------:R-:W-:-:S02]  /*54b0*/  LEA.HI.X.SX32 R150, R129, R23, 0x1, P4 ;  /* 0x0000001781967211 */ /* 0x000fc400020f0eff */
[-C--:B------:R-:W-:Y:S02]  /*54c0*/  LEA R123, P6, R17, R22.reuse, 0x1 ;  /* 0x00000016117b7211 */ /* 0x080fe400078c08ff */
[-C--:B------:R-:W-:Y:S01]  /*54d0*/  LEA R137, P4, R14, R22.reuse, 0x1 ;  /* 0x000000160e897211 */ /* 0x080fe200078808ff */
[----:B------:R-:W-:Y:S01]  /*54e0*/  IMAD R20, R124, UR4, RZ ;  /* 0x000000047c147c24 */ /* 0x000fe2000f8e02ff */
[-C--:B------:R-:W-:Y:S02]  /*54f0*/  LEA.HI.X.SX32 R145, R13, R23.reuse, 0x1, P0 ;  /* 0x000000170d917211 */ /* 0x080fe400000f0eff */
[-C--:B------:R-:W-:Y:S02]  /*5500*/  LEA.HI.X.SX32 R126, R17, R23.reuse, 0x1, P6 ;  /* 0x00000017117e7211 */ /* 0x080fe400030f0eff */
[----:B------:R-:W-:Y:S02]  /*5510*/  LEA R132, P0, R139, R22, 0x1 ;  /* 0x000000168b847211 */ /* 0x000fe400078008ff */
[----:B------:R-:W-:-:S02]  /*5520*/  LEA.HI.X.SX32 R144, R14, R23, 0x1, P4 ;  /* 0x000000170e907211 */ /* 0x000fc400020f0eff */
[----:B------:R-:W-:Y:S01]  /*5530*/  ISETP.GT.AND P6, PT, R116, 0x3f, PT ;  /* 0x0000003f7400780c */ /* 0x000fe20003fc4270 */
[----:B------:R-:W-:-:S04]  /*5540*/  @!UP1 UIADD3 UR4, UPT, UPT, -UR7, 0x100000, URZ ;  /* 0x0010000007049890 */ /* 0x000fc8000fffe1ff */
[----:B------:R-:W-:Y:S02]  /*5550*/  @!UP1 USHF.L.U32 UR5, UR4, 0xb, URZ ;  /* 0x0000000b04059899 */ /* 0x000fe400080006ff */
[----:B------:R-:W-:Y:S01]  /*5560*/  @!UP1 USHF.L.U32 UR4, UR4, 0x1, URZ ;  /* 0x0000000104049899 */ /* 0x000fe200080006ff */
[-C--:B------:R-:W-:Y:S02]  /*5570*/  LEA R131, P4, R16, R22.reuse, 0x1 ;  /* 0x0000001610837211 */ /* 0x080fe400078808ff */
[-C--:B------:R-:W-:Y:S02]  /*5580*/  LEA.HI.X.SX32 R139, R139, R23.reuse, 0x1, P0 ;  /* 0x000000178b8b7211 */ /* 0x080fe400000f0eff */
[-C--:B------:R-:W-:Y:S02]  /*5590*/  LEA R130, P0, R18, R22.reuse, 0x1 ;  /* 0x0000001612827211 */ /* 0x080fe400078008ff */
[----:B------:R-:W-:Y:S01]  /*55a0*/  LEA.HI.X.SX32 R136, R16, R23, 0x1, P4 ;  /* 0x0000001710887211 */ /* 0x000fe200020f0eff */
[----:B------:R-:W-:Y:S01]  /*55b0*/  VOTEU.ALL UP1, P2 ;  /* 0x0000000000ff7886 */ /* 0x000fe20001020000 */
[----:B------:R-:W-:-:S02]  /*55c0*/  LEA R127, P4, R19, R22, 0x1 ;  /* 0x00000016137f7211 */ /* 0x000fc400078808ff */
[-C--:B------:R-:W-:Y:S02]  /*55d0*/  LEA.HI.X.SX32 R135, R18, R23.reuse, 0x1, P0 ;  /* 0x0000001712877211 */ /* 0x080fe400000f0eff */
[CC--:B------:R-:W-:Y:S01]  /*55e0*/  LEA R125, P0, R20.reuse, R22.reuse, 0x1 ;  /* 0x00000016147d7211 */ /* 0x0c0fe200078008ff */
[----:B------:R0:W1:Y:S01]  /*55f0*/  @!UP1 SYNCS.EXCH.64 URZ, [UR9+0x4008], UR4 ;  /* 0x0040080409ff95b2 */ /* 0x0000620008000100 */
[-C--:B------:R-:W-:Y:S02]  /*5600*/  LEA.HI.X.SX32 R134, R19, R23.reuse, 0x1, P4 ;  /* 0x0000001713867211 */ /* 0x080fe400020f0eff */
[----:B------:R-:W-:Y:S02]  /*5610*/  LEA R124, P4, R21, R22, 0x1 ;  /* 0x00000016157c7211 */ /* 0x000fe400078808ff */
[----:B------:R-:W-:Y:S02]  /*5620*/  LEA.HI.X.SX32 R128, R20, R23, 0x1, P0 ;  /* 0x0000001714807211 */ /* 0x000fe400000f0eff */
[----:B------:R-:W-:-:S02]  /*5630*/  ISETP.LT.AND P0, PT, R12, R4, P6 ;  /* 0x000000040c00720c */ /* 0x000fc40003701270 */
[----:B------:R-:W-:Y:S01]  /*5640*/  LEA.HI.X.SX32 R129, R21, R23, 0x1, P4 ;  /* 0x0000001715817211 */ /* 0x000fe200020f0eff */
[----:B0-----:R-:W-:Y:S10]  /*5650*/  @!P6 BRA `(.L_x_6) ;  /* 0x000000000084e947 */ /* 0x001ff40003800000 */
[----:B-----5:R-:W-:Y:S02]  /*5660*/  PRMT R29, R29, 0x5410, R30 ;  /* 0x000054101d1d7816 */ /* 0x020fe4000000001e */
[----:B------:R-:W-:Y:S02]  /*5670*/  PRMT R30, R31, 0x5410, R32 ;  /* 0x000054101f1e7816 */ /* 0x000fe40000000020 */
[----:B------:R-:W-:Y:S02]  /*5680*/  PRMT R31, R33, 0x5410, R34 ;  /* 0x00005410211f7816 */ /* 0x000fe40000000022 */
[----:B------:R-:W-:Y:S02]  /*5690*/  PRMT R32, R35, 0x5410, R36 ;  /* 0x0000541023207816 */ /* 0x000fe40000000024 */
[----:B------:R-:W-:Y:S02]  /*56a0*/  PRMT R4, R120, 0x5410, R99 ;  /* 0x0000541078047816 */ /* 0x000fe40000000063 */
[----:B------:R-:W-:-:S02]  /*56b0*/  PRMT R5, R118, 0x5410, R5 ;  /* 0x0000541076057816 */ /* 0x000fc40000000005 */
[----:B------:R-:W-:Y:S02]  /*56c0*/  PRMT R6, R98, 0x5410, R97 ;  /* 0x0000541062067816 */ /* 0x000fe40000000061 */
        /* <DEDUP_REMOVED lines=24> */
[----:B------:R-:W-:-:S04]  /*5850*/  PRMT R35, R169, 0x5410, R176 ;  /* 0x00005410a9237816 */ /* 0x000fc800000000b0 */
[----:B------:R0:W-:Y:S03]  /*5860*/  STTM.x32 tmem[UR10+0x40], R4 ;  /* 0x00004004000079ed */ /* 0x0001e600082c000a */
.L_x_6:
[----:B------:R-:W2:Y:S01]  /*5870*/  FENCE.VIEW.ASYNC.T ;  /* 0x00000000000073c6 */ /* 0x000ea20000000200 */
[----:B0-----:R-:W-:Y:S01]  /*5880*/  PRMT R4, RZ, 0x7610, R4 ;  /* 0x00007610ff047816 */ /* 0x001fe20000000004 */
[----:B-----5:R-:W-:Y:S01]  /*5890*/  IMAD.MOV.U32 R36, RZ, RZ, R41 ;  /* 0x000000ffff247224 */ /* 0x020fe200078e0029 */
[----:B------:R-:W-:Y:S01]  /*58a0*/  PRMT R8, RZ, 0x7610, R8 ;  /* 0x00007610ff087816 */ /* 0x000fe20000000008 */
[----:B-12---:R-:W-:Y:S01]  /*58b0*/  BAR.SYNC.DEFER_BLOCKING 0x0 ;  /* 0x0000000000007b1d */ /* 0x006fe20000010000 */
[----:B------:R-:W-:Y:S01]  /*58c0*/  IMAD.MOV.U32 R37, RZ, RZ, R174 ;  /* 0x000000ffff257224 */ /* 0x000fe200078e00ae */
[----:B------:R-:W-:Y:S01]  /*58d0*/  PRMT R12, RZ, 0x7610, R12 ;  /* 0x00007610ff0c7816 */ /* 0x000fe2000000000c */
        /* <DEDUP_REMOVED lines=59> */
[----:B------:R-:W2:Y:S01]  /*5c90*/  @P0 LDG.E.U16 R4, desc[UR22][R36.64] ;  /* 0x0000001624040981 */ /* 0x000ea2000c1e1500 */
[----:B------:R-:W-:-:S02]  /*5ca0*/  IMAD.MOV.U32 R88, RZ, RZ, R131 ;  /* 0x000000ffff587224 */ /* 0x000fc400078e0083 */
[----:B------:R-:W-:Y:S01]  /*5cb0*/  IMAD.MOV.U32 R89, RZ, RZ, R136 ;  /* 0x000000ffff597224 */ /* 0x000fe200078e0088 */
[----:B------:R-:W3:Y:S01]  /*5cc0*/  @P0 LDG.E.U16 R8, desc[UR22][R44.64] ;  /* 0x000000162c080981 */ /* 0x000ee2000c1e1500 */
[----:B------:R-:W-:Y:S02]  /*5cd0*/  IMAD.MOV.U32 R96, RZ, RZ, R125 ;  /* 0x000000ffff607224 */ /* 0x000fe400078e007d */
[----:B------:R-:W-:Y:S01]  /*5ce0*/  IMAD.MOV.U32 R97, RZ, RZ, R128 ;  /* 0x000000ffff617224 */ /* 0x000fe200078e0080 */
[----:B------:R-:W4:Y:S01]  /*5cf0*/  @P0 LDG.E.U16 R12, desc[UR22][R52.64] ;  /* 0x00000016340c0981 */ /* 0x000f22000c1e1500 */
[----:B------:R-:W-:Y:S02]  /*5d00*/  IMAD.MOV.U32 R43, RZ, RZ, R165 ;  /* 0x000000ffff2b7224 */ /* 0x000fe400078e00a5 */
[----:B------:R-:W-:Y:S01]  /*5d10*/  IMAD.MOV.U32 R58, RZ, RZ, R163 ;  /* 0x000000ffff3a7224 */ /* 0x000fe200078e00a3 */
[----:B------:R-:W4:Y:S01]  /*5d20*/  @P0 LDG.E.U16 R16, desc[UR22][R60.64] ;  /* 0x000000163c100981 */ /* 0x000f22000c1e1500 */
[----:B------:R-:W-:-:S02]  /*5d30*/  IMAD.MOV.U32 R59, RZ, RZ, R168 ;  /* 0x000000ffff3b7224 */ /* 0x000fc400078e00a8 */
[----:B------:R-:W-:Y:S01]  /*5d40*/  IMAD.MOV.U32 R66, RZ, RZ, R153 ;  /* 0x000000ffff427224 */ /* 0x000fe200078e0099 */
[----:B------:R-:W4:Y:S01]  /*5d50*/  @P0 LDG.E.U16 R20, desc[UR22][R68.64] ;  /* 0x0000001644140981 */ /* 0x000f22000c1e1500 */
        /* <DEDUP_REMOVED lines=12> */
[----:B------:R-:W-:Y:S01]  /*5e20*/  IMAD.MOV.U32 R99, RZ, RZ, R129 ;  /* 0x000000ffff637224 */ /* 0x000fe200078e0081 */
[----:B------:R-:W-:Y:S01]  /*5e30*/  SHF.R.S32.HI R118, RZ, 0x1f, R115 ;  /* 0x0000001fff767819 */ /* 0x000fe20000011473 */
[----:B------:R-:W0:Y:S01]  /*5e40*/  LDCU UR5, c[0x0][0x3a0] ;  /* 0x00007400ff0577ac */ /* 0x000e220008000800 */
[----:B------:R-:W4:Y:S04]  /*5e50*/  @P0 LDG.E.U16 R9, desc[UR22][R46.64] ;  /* 0x000000162e090981 */ /* 0x000f28000c1e1500 */
        /* <DEDUP_REMOVED lines=21> */
[----:B------:R-:W4:Y:S01]  /*5fb0*/  @P0 LDG.E.U16 R35, desc[UR22][R98.64] ;  /* 0x0000001662230981 */ /* 0x000f22000c1e1500 */
[----:B------:R-:W-:-:S02]  /*5fc0*/  SHF.R.S32.HI R119, RZ, 0x6, R3 ;  /* 0x00000006ff777819 */ /* 0x000fc40000011403 */
[----:B------:R-:W-:Y:S01]  /*5fd0*/  SHF.L.U64.HI R115, R115, 0x1, R118 ;  /* 0x0000000173737819 */ /* 0x000fe20000010276 */
[----:B------:R-:W-:Y:S01]  /*5fe0*/  IMAD.SHL.U32 R118, R214, 0x40, RZ ;  /* 0x00000040d6767824 */ /* 0x000fe200078e00ff */
[----:B------:R-:W-:Y:S01]  /*5ff0*/  SGXT R119, R119, 0x1 ;  /* 0x000000017777781a */ /* 0x000fe20000000200 */
[----:B------:R-:W-:Y:S02]  /*6000*/  IMAD.SHL.U32 R117, R3, 0x2, RZ ;  /* 0x0000000203757824 */ /* 0x000fe400078e00ff */
[----:B------:R-:W-:Y:S01]  /*6010*/  IMAD.WIDE R114, R118, 0x2, R114 ;  /* 0x0000000276727825 */ /* 0x000fe200078e0272 */
[----:B------:R-:W-:-:S04]  /*6020*/  LOP3.LUT R120, R119, 0x90, RZ, 0xc0, !PT ;  /* 0x0000009077787812 */ /* 0x000fc800078ec0ff */
[----:B------:R-:W-:Y:S02]  /*6030*/  LOP3.LUT R117, R120, 0x7e, R117, 0x78, !PT ;  /* 0x0000007e78757812 */ /* 0x000fe400078e7875 */
[----:B------:R-:W-:Y:S02]  /*6040*/  IADD3 R120, P3, PT, R114, UR12, RZ ;  /* 0x0000000c72787c10 */ /* 0x000fe4000ff7e0ff */
[----:B------:R-:W-:Y:S02]  /*6050*/  LOP3.LUT R114, R117, 0x20, RZ, 0x3c, !PT ;  /* 0x0000002075727812 */ /* 0x000fe400078e3cff */
[----:B------:R-:W-:Y:S02]  /*6060*/  IADD3.X R122, PT, PT, R115, UR13, RZ, P3, !PT ;  /* 0x0000000d737a7c10 */ /* 0x000fe40009ffe4ff */
[----:B------:R-:W-:Y:S01]  /*6070*/  LOP3.LUT R115, R117, 0x40, RZ, 0x3c, !PT ;  /* 0x0000004075737812 */ /* 0x000fe200078e3cff */
[----:B0-----:R-:W-:-:S04]  /*6080*/  UIADD3 UR7, UPT, UPT, UR5, 0x3f, URZ ;  /* 0x0000003f05077890 */ /* 0x001fc8000fffe0ff */
[----:B------:R-:W-:-:S04]  /*6090*/  USHF.R.S32.HI UR5, URZ, 0x1f, UR7 ;  /* 0x0000001fff057899 */ /* 0x000fc80008011407 */
[----:B------:R-:W-:Y:S01]  /*60a0*/  ULEA.HI UR7, UR5, UR7, URZ, 0x6 ;  /* 0x0000000705077291 */ /* 0x000fe2000f8f30ff */
[----:B------:R-:W-:Y:S01]  /*60b0*/  ISETP.NE.U32.AND P0, PT, R142, RZ, PT ;  /* 0x000000ff8e00720c */ /* 0x000fe20003f05070 */
[----:B------:R-:W-:Y:S02]  /*60c0*/  UIADD3 UR5, UPT, UPT, UR9, 0x2000, URZ ;  /* 0x0000200009057890 */ /* 0x000fe4000fffe0ff */
[----:B------:R-:W-:Y:S01]  /*60d0*/  USHF.R.S32.HI UR7, URZ, 0x6, UR7 ;  /* 0x00000006ff077899 */ /* 0x000fe20008011407 */
[----:B------:R-:W-:Y:S01]  /*60e0*/  ISETP.LT.OR P1, PT, R116, 0x40, P0 ;  /* 0x000000407400780c */ /* 0x000fe20000721670 */
[----:B------:R-:W-:Y:S02]  /*60f0*/  USHF.R.U32.HI UR5, URZ, 0x4, UR5 ;  /* 0x00000004ff057899 */ /* 0x000fe40008011605 */
[----:B------:R-:W-:Y:S02]  /*6100*/  UISETP.LT.AND UP1, UPT, UR7, 0x1, UPT ;  /* 0x000000010700788c */ /* 0x000fe4000bf21270 */
[----:B------:R-:W-:-:S02]  /*6110*/  USGXT.U32 UR18, UR5, 0xe ;  /* 0x0000000e0512789a */ /* 0x000fc40008000000 */
[----:B------:R-:W-:Y:S02]  /*6120*/  USEL UR5, UR7, 0x1, !UP1 ;  /* 0x0000000107057887 */ /* 0x000fe4000c800000 */
[----:B------:R-:W-:Y:S02]  /*6130*/  UIADD3 UR14, UP1, UPT, UR18, 0x2, URZ ;  /* 0x00000002120e7890 */ /* 0x000fe4000ff3e0ff */
[----:B------:R-:W-:Y:S01]  /*6140*/  UIADD3 UR7, UPT, UPT, UR5, -0x1, URZ ;  /* 0xffffffff05077890 */ /* 0x000fe2000fffe0ff */
[----:B------:R-:W-:Y:S01]  /*6150*/  UMOV UR4, URZ ;  /* 0x000000ff00047c82 */ /* 0x000fe20008000000 */
[----:B------:R-:W-:Y:S02]  /*6160*/  UIADD3 UR11, UPT, UPT, UR8, 0x40, URZ ;  /* 0x00000040080b7890 */ /* 0x000fe4000fffe0ff */
[----:B------:R-:W-:Y:S02]  /*6170*/  UIADD3.X UR15, UPT, UPT, UR4, 0x40004040, URZ, UP1, !UPT ;  /* 0x40004040040f7890 */ /* 0x000fe40008ffe4ff */
[----:B------:R-:W-:Y:S01]  /*6180*/  UISETP.NE.U32.AND UP1, UPT, UR7, URZ, UPT ;  /* 0x000000ff0700728c */ /* 0x000fe2000bf25070 */
[----:B------:R-:W-:-:S02]  /*6190*/  IMAD.SHL.U32 R215, R215, 0x40, RZ ;  /* 0x00000040d7d77824 */ /* 0x000fc400078e00ff */
[C---:B------:R-:W-:Y:S02]  /*61a0*/  IMAD.SHL.U32 R213, R214.reuse, 0x10, RZ ;  /* 0x00000010d6d57824 */ /* 0x040fe400078e00ff */
[C---:B------:R-:W-:Y:S02]  /*61b0*/  IMAD R211, R214.reuse, 0x11, RZ ;  /* 0x00000011d6d37824 */ /* 0x040fe400078e02ff */
[C---:B------:R-:W-:Y:S02]  /*61c0*/  IMAD R209, R214.reuse, 0x12, RZ ;  /* 0x00000012d6d17824 */ /* 0x040fe400078e02ff */
[C---:B------:R-:W-:Y:S02]  /*61d0*/  IMAD R207, R214.reuse, 0x13, RZ ;  /* 0x00000013d6cf7824 */ /* 0x040fe400078e02ff */
[C---:B------:R-:W-:Y:S02]  /*61e0*/  IMAD R205, R214.reuse, 0x14, RZ ;  /* 0x00000014d6cd7824 */ /* 0x040fe400078e02ff */
[----:B------:R-:W-:-:S02]  /*61f0*/  IMAD R203, R214, 0x15, RZ ;  /* 0x00000015d6cb7824 */ /* 0x000fc400078e02ff */
[C---:B------:R-:W-:Y:S02]  /*6200*/  IMAD R201, R214.reuse, 0x16, RZ ;  /* 0x00000016d6c97824 */ /* 0x040fe400078e02ff */
        /* <DEDUP_REMOVED lines=9> */
[C---:B------:R-:W-:Y:S02]  /*62a0*/  IMAD.SHL.U32 R181, R214.reuse, 0x20, RZ ;  /* 0x00000020d6b57824 */ /* 0x040fe400078e00ff */
        /* <DEDUP_REMOVED lines=26> */
[----:B------:R-:W-:Y:S01]  /*6450*/  IMAD R127, R214, 0x3b, RZ ;  /* 0x0000003bd67f7824 */ /* 0x000fe200078e02ff */
[----:B--2---:R0:W-:Y:S04]  /*6460*/  STS.U16 [R117+UR9], R4 ;  /* 0x0000000475007988 */ /* 0x0041e80008000409 */
[----:B---3--:R-:W-:Y:S04]  /*6470*/  STS.U16 [R117+UR9+0x400], R8 ;  /* 0x0004000875007988 */ /* 0x008fe80008000409 */
[----:B----4-:R-:W-:Y:S01]  /*6480*/  STS.U16 [R117+UR9+0x800], R12 ;  /* 0x0008000c75007988 */ /* 0x010fe20008000409 */
[----:B0-----:R-:W-:-:S03]  /*6490*/  LOP3.LUT R4, R117, 0x60, RZ, 0x3c, !PT ;  /* 0x0000006075047812 */ /* 0x001fc600078e3cff */
[----:B------:R-:W-:Y:S04]  /*64a0*/  STS.U16 [R117+UR9+0xc00], R16 ;  /* 0x000c001075007988 */ /* 0x000fe80008000409 */
[----:B------:R-:W-:Y:S04]  /*64b0*/  STS.U16 [R117+UR9+0x1000], R20 ;  /* 0x0010001475007988 */ /* 0x000fe80008000409 */
[----:B------:R-:W-:Y:S04]  /*64c0*/  STS.U16 [R117+UR9+0x1400], R24 ;  /* 0x0014001875007988 */ /* 0x000fe80008000409 */
[----:B------:R-:W-:Y:S04]  /*64d0*/  STS.U16 [R117+UR9+0x1800], R28 ;  /* 0x0018001c75007988 */ /* 0x000fe80008000409 */
[----:B------:R-:W-:Y:S04]  /*64e0*/  STS.U16 [R117+UR9+0x1c00], R32 ;  /* 0x001c002075007988 */ /* 0x000fe80008000409 */
[----:B------:R0:W-:Y:S04]  /*64f0*/  STS.U16 [R114+UR9+0x100], R5 ;  /* 0x0001000572007988 */ /* 0x0001e80008000409 */
        /* <DEDUP_REMOVED lines=22> */
[----:B------:R1:W-:Y:S01]  /*6660*/  STS.U16 [R4+UR9+0x1f00], R35 ;  /* 0x001f002304007988 */ /* 0x0003e20008000409 */
[----:B------:R2:W-:Y:S06]  /*6670*/  MEMBAR.ALL.CTA ;  /* 0x0000000000007992 */ /* 0x0005ec0000008000 */
[----:B--2---:R-:W2:Y:S01]  /*6680*/  FENCE.VIEW.ASYNC.S ;  /* 0x00000000000073c6 */ /* 0x004ea20000000000 */
[----:B0-----:R-:W-:Y:S01]  /*6690*/  SHF.R.S32.HI R5, RZ, 0x1f, R214 ;  /* 0x0000001fff057819 */ /* 0x001fe200000114d6 */
[----:B------:R-:W-:-:S02]  /*66a0*/  IMAD R125, R214, 0x3c, RZ ;  /* 0x0000003cd67d7824 */ /* 0x000fc400078e02ff */
[C---:B------:R-:W-:Y:S02]  /*66b0*/  IMAD R123, R214.reuse, 0x3d, RZ ;  /* 0x0000003dd67b7824 */ /* 0x040fe400078e02ff */
[C---:B------:R-:W-:Y:S02]  /*66c0*/  IMAD R121, R214.reuse, 0x3e, RZ ;  /* 0x0000003ed6797824 */ /* 0x040fe400078e02ff */
[----:B------:R-:W-:Y:S01]  /*66d0*/  IMAD R119, R214, 0x3f, RZ ;  /* 0x0000003fd6777824 */ /* 0x000fe200078e02ff */
[----:B--2---:R-:W-:Y:S06]  /*66e0*/  BAR.SYNC.DEFER_BLOCKING 0x0 ;  /* 0x0000000000007b1d */ /* 0x004fec0000010000 */
[----:B-1----:R-:W-:Y:S05]  /*66f0*/  @P1 BRA `(.L_x_7) ;  /* 0x0000000000701947 */ /* 0x002fea0003800000 */
[----:B------:R-:W-:Y:S01]  /*6700*/  USHF.R.U32.HI UR12, URZ, 0x4, UR9 ;  /* 0x00000004ff0c7899 */ /* 0x000fe20008011609 */
[----:B------:R-:W-:Y:S01]  /*6710*/  UMOV UR4, URZ ;  /* 0x000000ff00047c82 */ /* 0x000fe20008000000 */
[----:B------:R-:W-:Y:S02]  /*6720*/  UIADD3 UR16, UPT, UPT, UR8, 0x48, URZ ;  /* 0x0000004808107890 */ /* 0x000fe4000fffe0ff */
[----:B------:R-:W-:Y:S02]  /*6730*/  USGXT.U32 UR12, UR12, 0xe ;  /* 0x0000000e0c0c789a */ /* 0x000fe40008000000 */
[----:B------:R-:W-:Y:S02]  /*6740*/  UIADD3 UR17, UPT, UPT, UR8, 0x50, URZ ;  /* 0x0000005008117890 */ /* 0x000fe4000fffe0ff */
[----:B------:R-:W-:Y:S02]  /*6750*/  UIADD3 UR26, UP2, UPT, UR12, 0x2, URZ ;  /* 0x000000020c1a7890 */ /* 0x000fe4000ff5e0ff */
[----:B------:R-:W-:-:S02]  /*6760*/  UIADD3 UR19, UPT, UPT, UR8, 0x58, URZ ;  /* 0x0000005808137890 */ /* 0x000fc4000fffe0ff */
[----:B------:R-:W-:Y:S01]  /*6770*/  UIADD3.X UR27, UPT, UPT, UR4, 0x40004040, URZ, UP2, !UPT ;  /* 0x40004040041b7890 */ /* 0x000fe200097fe4ff */
[----:B------:R-:W-:Y:S01]  /*6780*/  UMOV UR28, 0x0 ;  /* 0x00000000001c7882 */ /* 0x000fe20000000000 */
[----:B------:R-:W-:Y:S02]  /*6790*/  UMOV UR29, 0x8100010 ;  /* 0x08100010001d7882 */ /* 0x000fe40000000000 */
[----:B------:R-:W-:Y:S02]  /*67a0*/  UIADD3.64 UR20, UPT, UPT, UR26, 0x2, URZ ;  /* 0x000000021a147897 */ /* 0x000fe4000fffe0ff */
[----:B------:R-:W-:Y:S01]  /*67b0*/  UIADD3.64 UR24, UPT, UPT, UR26, 0x4, URZ ;  /* 0x000000041a187897 */ /* 0x000fe2000fffe0ff */
[----:B------:R-:W-:Y:S01]  /*67c0*/  UMOV UR13, 0x40004040 ;  /* 0x40004040000d7882 */ /* 0x000fe20000000000 */
[----:B------:R-:W-:Y:S01]  /*67d0*/  UMOV UR30, 0x0 ;  /* 0x00000000001e7882 */ /* 0x000fe20000000000 */
[----:B------:R-:W-:Y:S01]  /*67e0*/  UMOV UR31, 0x8100010 ;  /* 0x08100010001f7882 */ /* 0x000fe20000000000 */
[----:B------:R-:W-:Y:S01]  /*67f0*/  UMOV UR32, 0x0 ;  /* 0x0000000000207882 */ /* 0x000fe20000000000 */
[----:B------:R-:W-:Y:S01]  /*6800*/  UMOV UR33, 0x8100010 ;  /* 0x0810001000217882 */ /* 0x000fe20000000000 */
[----:B------:R-:W-:Y:S01]  /*6810*/  UMOV UR4, UR6 ;  /* 0x0000000600047c82 */ /* 0x000fe20008000000 */
[----:B------:R-:W-:Y:S01]  /*6820*/  UMOV UR5, URZ ;  /* 0x000000ff00057c82 */ /* 0x000fe20008000000 */
[----:B------:R0:W-:Y:S01]  /*6830*/  UTCHMMA tmem[UR11], gdesc[UR12], tmem[UR8], tmem[UR28], idesc[UR29], !UPT ;  /* 0x00ff1c0c0b0079ea */ /* 0x0001e2000f800008 */
[----:B------:R-:W-:Y:S01]  /*6840*/  UMOV UR34, 0x0 ;  /* 0x0000000000227882 */ /* 0x000fe20000000000 */
[----:B------:R-:W-:Y:S01]  /*6850*/  UMOV UR35, 0x8100010 ;  /* 0x0810001000237882 */ /* 0x000fe20000000000 */
[----:B------:R0:W-:Y:S01]  /*6860*/  UTCHMMA tmem[UR16], gdesc[UR26], tmem[UR8], tmem[UR30], idesc[UR31], UPT ;  /* 0x00ff1e1a100079ea */ /* 0x0001e2000b800008 */
[----:B------:R-:W-:Y:S01]  /*6870*/  UMOV UR4, UR4 ;  /* 0x0000000400047c82 */ /* 0x000fe20008000000 */
[----:B------:R0:W-:Y:S01]  /*6880*/  UTCHMMA tmem[UR17], gdesc[UR20], tmem[UR8], tmem[UR32], idesc[UR33], UPT ;  /* 0x00ff2014110079ea */ /* 0x0001e2000b800008 */
[----:B------:R0:W-:Y:S01]  /*6890*/  UTCHMMA tmem[UR19], gdesc[UR24], tmem[UR8], tmem[UR34], idesc[UR35], UPT ;  /* 0x00ff2218130079ea */ /* 0x0001e2000b800008 */
[----:B------:R0:W-:Y:S01]  /*68a0*/  UTCBAR [UR4], URZ ;  /* 0x000000ff040073e9 */ /* 0x0001e200080000ff */
[----:B------:R-:W-:Y:S01]  /*68b0*/  NOP ;  /* 0x0000000000007918 */ /* 0x000fe20000000000 */
.L_x_7:
[C---:B------:R-:W-:Y:S01]  /*68c0*/  SHF.L.U64.HI R116, R214.reuse, 0x1, R5 ;  /* 0x00000001d6747819 */ /* 0x040fe20000010205 */
[----:B------:R-:W-:Y:S01]  /*68d0*/  IMAD R117, R214, 0x9, RZ ;  /* 0x00000009d6757824 */ /* 0x000fe200078e02ff */
[----:B0-----:R-:W-:Y:S01]  /*68e0*/  UMOV UR4, URZ ;  /* 0x000000ff00047c82 */ /* 0x001fe20008000000 */
[----:B------:R-:W-:Y:S05]  /*68f0*/  BRA.U !UP1, `(.L_x_8) ;  /* 0x0000002909847547 */ /* 0x000fea000b800000 */
[----:B------:R-:W-:Y:S01]  /*6900*/  IMAD.MOV.U32 R114, RZ, RZ, R120 ;  /* 0x000000ffff727224 */ /* 0x000fe200078e0078 */
[----:B------:R-:W-:Y:S01]  /*6910*/  UIADD3.64 UR24, UPT, UPT, UR14, 0x2, URZ ;  /* 0x000000020e187897 */ /* 0x000fe2000fffe0ff */
[----:B------:R-:W-:Y:S01]  /*6920*/  IMAD.MOV.U32 R115, RZ, RZ, R122 ;  /* 0x000000ffff737224 */ /* 0x000fe200078e007a */
[----:B------:R-:W-:Y:S01]  /*6930*/  UIADD3.64 UR26, UPT, UPT, UR14, 0x4, URZ ;  /* 0x000000040e1a7897 */ /* 0x000fe2000fffe0ff */
[----:B------:R-:W-:Y:S01]  /*6940*/  UMOV UR19, UR7 ;  /* 0x0000000700137c82 */ /* 0x000fe20008000000 */
[----:B------:R-:W-:Y:S01]  /*6950*/  UMOV UR20, 0x1 ;  /* 0x0000000100147882 */ /* 0x000fe20000000000 */
[----:B------:R-:W-:-:S09]  /*6960*/  UMOV UR5, URZ ;  /* 0x000000ff00057c82 */ /* 0x000fd20008000000 */
.L_x_11:
[----:B-1----:R-:W-:Y:S02]  /*6970*/  SHF.R.S32.HI R7, RZ, 0x1f, R100 ;  /* 0x0000001fff077819 */ /* 0x002fe40000011464 */
[----:B------:R-:W-:Y:S02]  /*6980*/  SHF.R.S32.HI R10, RZ, 0x1f, R107 ;  /* 0x0000001fff0a7819 */ /* 0x000fe4000001146b */
[----:B------:R-:W-:Y:S02]  /*6990*/  ISETP.GT.AND P3, PT, R112, 0x3, PT ;  /* 0x000000037000780c */ /* 0x000fe40003f64270 */
[C---:B------:R-:W-:Y:S02]  /*69a0*/  LEA R6, P6, R100.reuse, R114, 0x1 ;  /* 0x0000007264067211 */ /* 0x040fe400078c08ff */
[----:B------:R-:W-:Y:S02]  /*69b0*/  SHF.L.U64.HI R4, R100, 0x1, R7 ;  /* 0x0000000164047819 */ /* 0x000fe40000010207 */
[----:B------:R-:W-:-:S02]  /*69c0*/  ISETP.GT.AND P4, PT, R112, 0x2, PT ;  /* 0x000000027000780c */ /* 0x000fc40003f84270 */
[----:B------:R-:W-:Y:S01]  /*69d0*/  SHF.R.S32.HI R14, RZ, 0x1f, R101 ;  /* 0x0000001fff0e7819 */ /* 0x000fe20000011465 */
[----:B------:R-:W-:Y:S01]  /*69e0*/  IMAD.X R7, R115, 0x1, R4, P6 ;  /* 0x0000000173077824 */ /* 0x000fe200030e0604 */
[----:B------:R-:W-:Y:S02]  /*69f0*/  ISETP.GT.AND P1, PT, R112, 0x4, PT ;  /* 0x000000047000780c */ /* 0x000fe40003f24270 */
[CC--:B------:R-:W-:Y:S02]  /*6a00*/  LEA R8, P5, R107.reuse, R114.reuse, 0x1 ;  /* 0x000000726b087211 */ /* 0x0c0fe400078a08ff */
[----:B------:R-:W-:Y:S02]  /*6a10*/  SHF.L.U64.HI R12, R107, 0x1, R10 ;  /* 0x000000016b0c7819 */ /* 0x000fe4000001020a */
[C---:B------:R-:W-:Y:S02]  /*6a20*/  LEA R10, P6, R101.reuse, R114, 0x1 ;  /* 0x00000072650a7211 */ /* 0x040fe400078c08ff */
[----:B------:R-:W-:Y:S01]  /*6a30*/  SHF.L.U64.HI R14, R101, 0x1, R14 ;  /* 0x00000001650e7819 */ /* 0x000fe2000001020e */
[----:B------:R-:W-:Y:S01]  /*6a40*/  IMAD.X R9, R115, 0x1, R12, P5 ;  /* 0x0000000173097824 */ /* 0x000fe200028e060c */
[----:B------:R-:W-:-:S02]  /*6a50*/  PRMT R122, RZ, 0x7610, R122 ;  /* 0x00007610ff7a7816 */ /* 0x000fc4000000007a */
[----:B------:R-:W-:Y:S01]  /*6a60*/  PRMT R5, RZ, 0x7610, R5 ;  /* 0x00007610ff057816 */ /* 0x000fe20000000005 */
[----:B------:R-:W-:Y:S01]  /*6a70*/  IMAD.X R11, R115, 0x1, R14, P6 ;  /* 0x00000001730b7824 */ /* 0x000fe200030e060e */
[----:B------:R-:W-:Y:S02]  /*6a80*/  PRMT R217, RZ, 0x7610, R217 ;  /* 0x00007610ffd97816 */ /* 0x000fe400000000d9 */
[----:B------:R-:W-:Y:S01]  /*6a90*/  SHF.R.S32.HI R13, RZ, 0x1f, R104 ;  /* 0x0000001fff0d7819 */ /* 0x000fe20000011468 */
[----:B------:R-:W2:Y:S01]  /*6aa0*/  @P3 LDG.E.U16 R122, desc[UR22][R8.64] ;  /* 0x00000016087a3981 */ /* 0x000ea2000c1e1500 */
[----:B------:R-:W-:Y:S02]  /*6ab0*/  SHF.R.S32.HI R15, RZ, 0x1f, R106 ;  /* 0x0000001fff0f7819 */ /* 0x000fe4000001146a */
[----:B------:R-:W-:Y:S01]  /*6ac0*/  ISETP.GT.AND P3, PT, R112, 0x6, PT ;  /* 0x000000067000780c */ /* 0x000fe20003f64270 */
[----:B------:R0:W2:Y:S01]  /*6ad0*/  @P4 LDG.E.U16 R5, desc[UR22][R6.64] ;  /* 0x0000001606054981 */ /* 0x0000a2000c1e1500 */
[----:B------:R-:W-:-:S02]  /*6ae0*/  LEA R12, P6, R104, R114, 0x1 ;  /* 0x00000072680c7211 */ /* 0x000fc400078c08ff */
[----:B------:R-:W-:Y:S01]  /*6af0*/  SHF.L.U64.HI R4, R104, 0x1, R13 ;  /* 0x0000000168047819 */ /* 0x000fe2000001020d */
[----:B------:R1:W5:Y:S01]  /*6b00*/  @P1 LDG.E.U16 R217, desc[UR22][R10.64] ;  /* 0x000000160ad91981 */ /* 0x000362000c1e1500 */
[C---:B------:R-:W-:Y:S02]  /*6b10*/  ISETP.GT.AND P4, PT, R112.reuse, 0x5, PT ;  /* 0x000000057000780c */ /* 0x040fe40003f84270 */
[----:B------:R-:W-:Y:S02]  /*6b20*/  SHF.R.S32.HI R14, RZ, 0x1f, R111 ;  /* 0x0000001fff0e7819 */ /* 0x000fe4000001146f */
[----:B------:R-:W-:Y:S02]  /*6b30*/  ISETP.GT.AND P1, PT, R112, 0x7, PT ;  /* 0x000000077000780c */ /* 0x000fe40003f24270 */
[C---:B0-----:R-:W-:Y:S01]  /*6b40*/  LEA R6, P5, R106.reuse, R114, 0x1 ;  /* 0x000000726a067211 */ /* 0x041fe200078a08ff */
[----:B------:R-:W-:Y:S01]  /*6b50*/  IMAD.X R13, R115, 0x1, R4, P6 ;  /* 0x00000001730d7824 */ /* 0x000fe200030e0604 */
[----:B-1----:R-:W-:-:S02]  /*6b60*/  SHF.L.U64.HI R10, R106, 0x1, R15 ;  /* 0x000000016a0a7819 */ /* 0x002fc4000001020f */
[C---:B------:R-:W-:Y:S02]  /*6b70*/  LEA R8, P6, R111.reuse, R114, 0x1 ;  /* 0x000000726f087211 */ /* 0x040fe400078c08ff */
[----:B------:R-:W-:Y:S01]  /*6b80*/  SHF.L.U64.HI R14, R111, 0x1, R14 ;  /* 0x000000016f0e7819 */ /* 0x000fe2000001020e */
[C---:B------:R-:W-:Y:S01]  /*6b90*/  IMAD.X R7, R115.reuse, 0x1, R10, P5 ;  /* 0x0000000173077824 */ /* 0x040fe200028e060a */
[----:B------:R-:W-:Y:S02]  /*6ba0*/  PRMT R32, RZ, 0x7610, R32 ;  /* 0x00007610ff207816 */ /* 0x000fe40000000020 */
[----:B------:R-:W-:Y:S01]  /*6bb0*/  PRMT R120, RZ, 0x7610, R120 ;  /* 0x00007610ff787816 */ /* 0x000fe20000000078 */
[----:B------:R-:W-:Y:S01]  /*6bc0*/  IMAD.X R9, R115, 0x1, R14, P6 ;  /* 0x0000000173097824 */ /* 0x000fe200030e060e */
[----:B------:R-:W-:Y:S02]  /*6bd0*/  PRMT R33, RZ, 0x7610, R33 ;  /* 0x00007610ff217816 */ /* 0x000fe40000000021 */
[----:B------:R-:W-:Y:S01]  /*6be0*/  SHF.R.S32.HI R11, RZ, 0x1f, R102 ;  /* 0x0000001fff0b7819 */ /* 0x000fe20000011466 */
[----:B------:R-:W5:Y:S01]  /*6bf0*/  @P3 LDG.E.U16 R32, desc[UR22][R6.64] ;  /* 0x0000001606203981 */ /* 0x000f62000c1e1500 */
[----:B------:R-:W-:-:S02]  /*6c00*/  SHF.R.S32.HI R14, RZ, 0x1f, R117 ;  /* 0x0000001fff0e7819 */ /* 0x000fc40000011475 */
[----:B------:R-:W-:Y:S01]  /*6c10*/  ISETP.GT.AND P3, PT, R112, 0x9, PT ;  /* 0x000000097000780c */ /* 0x000fe20003f64270 */
[----:B------:R0:W5:Y:S01]  /*6c20*/  @P4 LDG.E.U16 R120, desc[UR22][R12.64] ;  /* 0x000000160c784981 */ /* 0x000162000c1e1500 */
[C---:B------:R-:W-:Y:S02]  /*6c30*/  LEA R10, P6, R102.reuse, R114, 0x1 ;  /* 0x00000072660a7211 */ /* 0x040fe400078c08ff */
[----:B------:R-:W-:Y:S01]  /*6c40*/  SHF.L.U64.HI R4, R102, 0x1, R11 ;  /* 0x0000000166047819 */ /* 0x000fe2000001020b */
[----:B------:R1:W5:Y:S01]  /*6c50*/  @P1 LDG.E.U16 R33, desc[UR22][R8.64] ;  /* 0x0000001608211981 */ /* 0x000362000c1e1500 */
[C---:B------:R-:W-:Y:S02]  /*6c60*/  ISETP.GT.AND P4, PT, R112.reuse, 0x8, PT ;  /* 0x000000087000780c */ /* 0x040fe40003f84270 */
[----:B------:R-:W-:Y:S02]  /*6c70*/  SHF.R.S32.HI R16, RZ, 0x1f, R103 ;  /* 0x0000001fff107819 */ /* 0x000fe40000011467 */
[----:B------:R-:W-:-:S02]  /*6c80*/  ISETP.GT.AND P1, PT, R112, 0xa, PT ;  /* 0x0000000a7000780c */ /* 0x000fc40003f24270 */
[CC--:B0-----:R-:W-:Y:S02]  /*6c90*/  LEA R12, P5, R117.reuse, R114.reuse, 0x1 ;  /* 0x00000072750c7211 */ /* 0x0c1fe400078a08ff */
[----:B------:R-:W-:Y:S01]  /*6ca0*/  SHF.L.U64.HI R14, R117, 0x1, R14 ;  /* 0x00000001750e7819 */ /* 0x000fe2000001020e */
[----:B------:R-:W-:Y:S01]  /*6cb0*/  IMAD.X R11, R115, 0x1, R4, P6 ;  /* 0x00000001730b7824 */ /* 0x000fe200030e0604 */
[C---:B------:R-:W-:Y:S02]  /*6cc0*/  LEA R6, P6, R103.reuse, R114, 0x1 ;  /* 0x0000007267067211 */ /* 0x040fe400078c08ff */
[----:B------:R-:W-:Y:S01]  /*6cd0*/  SHF.L.U64.HI R16, R103, 0x1, R16 ;  /* 0x0000000167107819 */ /* 0x000fe20000010210 */
[C---:B------:R-:W-:Y:S01]  /*6ce0*/  IMAD.X R13, R115.reuse, 0x1, R14, P5 ;  /* 0x00000001730d7824 */ /* 0x040fe200028e060e */
[----:B------:R-:W-:Y:S02]  /*6cf0*/  PRMT R35, RZ, 0x7610, R35 ;  /* 0x00007610ff237816 */ /* 0x000fe40000000023 */
[----:B------:R-:W-:Y:S01]  /*6d00*/  PRMT R34, RZ, 0x7610, R34 ;  /* 0x00007610ff227816 */ /* 0x000fe20000000022 */
[----:B------:R-:W-:Y:S01]  /*6d10*/  IMAD.X R7, R115, 0x1, R16, P6 ;  /* 0x0000000173077824 */ /* 0x000fe200030e0610 */
[----:B------:R-:W-:-:S02]  /*6d20*/  PRMT R28, RZ, 0x7610, R28 ;  /* 0x00007610ff1c7816 */ /* 0x000fc4000000001c */
[----:B------:R-:W-:Y:S01]  /*6d30*/  SHF.R.S32.HI R4, RZ, 0x1f, R105 ;  /* 0x0000001fff047819 */ /* 0x000fe20000011469 */
[----:B------:R-:W5:Y:S01]  /*6d40*/  @P3 LDG.E.U16 R35, desc[UR22][R12.64] ;  /* 0x000000160c233981 */ /* 0x000f62000c1e1500 */
[----:B-1----:R-:W-:Y:S02]  /*6d50*/  SHF.R.S32.HI R9, RZ, 0x1f, R108 ;  /* 0x0000001fff097819 */ /* 0x002fe4000001146c */
[C---:B------:R-:W-:Y:S01]  /*6d60*/  ISETP.GT.AND P3, PT, R112.reuse, 0xc, PT ;  /* 0x0000000c7000780c */ /* 0x040fe20003f64270 */
[----:B------:R0:W5:Y:S01]  /*6d70*/  @P4 LDG.E.U16 R34, desc[UR22][R10.64] ;  /* 0x000000160a224981 */ /* 0x000162000c1e1500 */
[C---:B------:R-:W-:Y:S02]  /*6d80*/  LEA R8, P6, R105.reuse, R114, 0x1 ;  /* 0x0000007269087211 */ /* 0x040fe400078c08ff */
[----:B------:R-:W-:Y:S01]  /*6d90*/  SHF.L.U64.HI R4, R105, 0x1, R4 ;  /* 0x0000000169047819 */ /* 0x000fe20000010204 */
[----:B------:R1:W5:Y:S01]  /*6da0*/  @P1 LDG.E.U16 R28, desc[UR22][R6.64] ;  /* 0x00000016061c1981 */ /* 0x000362000c1e1500 */
[----:B------:R-:W-:-:S02]  /*6db0*/  ISETP.GT.AND P4, PT, R112, 0xb, PT ;  /* 0x0000000b7000780c */ /* 0x000fc40003f84270 */
[----:B------:R-:W-:Y:S02]  /*6dc0*/  SHF.R.S32.HI R14, RZ, 0x1f, R109 ;  /* 0x0000001fff0e7819 */ /* 0x000fe4000001146d */
[----:B------:R-:W-:Y:S02]  /*6dd0*/  ISETP.GT.AND P1, PT, R112, 0xd, PT ;  /* 0x0000000d7000780c */ /* 0x000fe40003f24270 */
[CC--:B0-----:R-:W-:Y:S02]  /*6de0*/  LEA R10, P5, R108.reuse, R114.reuse, 0x1 ;  /* 0x000000726c0a7211 */ /* 0x0c1fe400078a08ff */
[----:B-1----:R-:W-:Y:S01]  /*6df0*/  SHF.L.U64.HI R6, R108, 0x1, R9 ;  /* 0x000000016c067819 */ /* 0x002fe20000010209 */
[----:B------:R-:W-:Y:S01]  /*6e00*/  IMAD.X R9, R115, 0x1, R4, P6 ;  /* 0x0000000173097824 */ /* 0x000fe200030e0604 */
        /* <DEDUP_REMOVED lines=8> */
[----:B------:R-:W5:Y:S01]  /*6e90*/  @P3 LDG.E.U16 R30, desc[UR22][R10.64] ;  /* 0x000000160a1e3981 */ /* 0x000f62000c1e1500 */
[----:B------:R-:W-:Y:S02]  /*6ea0*/  SHF.R.S32.HI R14, RZ, 0x1f, R113 ;  /* 0x0000001fff0e7819 */ /* 0x000fe40000011471 */
[----:B------:R-:W-:Y:S01]  /*6eb0*/  ISETP.GT.AND P3, PT, R112, 0xf, PT ;  /* 0x0000000f7000780c */ /* 0x000fe20003f64270 */
[----:B------:R0:W5:Y:S01]  /*6ec0*/  @P4 LDG.E.U16 R29, desc[UR22][R8.64] ;  /* 0x00000016081d4981 */ /* 0x000162000c1e1500 */
[----:B------:R-:W-:-:S02]  /*6ed0*/  LEA R6, P6, R110, R114, 0x1 ;  /* 0x000000726e067211 */ /* 0x000fc400078c08ff */
[----:B------:R-:W-:Y:S01]  /*6ee0*/  SHF.L.U64.HI R4, R110, 0x1, R7 ;  /* 0x000000016e047819 */ /* 0x000fe20000010207 */
[----:B------:R1:W5:Y:S01]  /*6ef0*/  @P1 LDG.E.U16 R31, desc[UR22][R12.64] ;  /* 0x000000160c1f1981 */ /* 0x000362000c1e1500 */
[C---:B------:R-:W-:Y:S02]  /*6f00*/  ISETP.GT.AND P4, PT, R112.reuse, 0xe, PT ;  /* 0x0000000e7000780c */ /* 0x040fe40003f84270 */
[----:B------:R-:W-:Y:S02]  /*6f10*/  SHF.R.S32.HI R16, RZ, 0x1f, R213 ;  /* 0x0000001fff107819 */ /* 0x000fe400000114d5 */
[----:B------:R-:W-:Y:S02]  /*6f20*/  ISETP.GT.AND P1, PT, R112, 0x10, PT ;  /* 0x000000107000780c */ /* 0x000fe40003f24270 */
[CC--:B0-----:R-:W-:Y:S02]  /*6f30*/  LEA R8, P5, R113.reuse, R114.reuse, 0x1 ;  /* 0x0000007271087211 */ /* 0x0c1fe400078a08ff */
[----:B------:R-:W-:Y:S01]  /*6f40*/  SHF.L.U64.HI R14, R113, 0x1, R14 ;  /* 0x00000001710e7819 */ /* 0x000fe2000001020e */
[----:B------:R-:W-:Y:S01]  /*6f50*/  IMAD.X R7, R115, 0x1, R4, P6 ;  /* 0x0000000173077824 */ /* 0x000fe200030e0604 */
[----:B------:R-:W-:-:S02]  /*6f60*/  LEA R10, P6, R213, R114, 0x1 ;  /* 0x00000072d50a7211 */ /* 0x000fc400078c08ff */
        /* <DEDUP_REMOVED lines=9> */
[C---:B------:R-:W-:Y:S01]  /*7000*/  ISETP.GT.AND P3, PT, R112.reuse, 0x12, PT ;  /* 0x000000127000780c */ /* 0x040fe20003f64270 */
[----:B------:R0:W5:Y:S01]  /*7010*/  @P4 LDG.E.U16 R24, desc[UR22][R6.64] ;  /* 0x0000001606184981 */ /* 0x000162000c1e1500 */
[CC--:B-1----:R-:W-:Y:S02]  /*7020*/  LEA R12, P6, R211.reuse, R114.reuse, 0x1 ;  /* 0x00000072d30c7211 */ /* 0x0c2fe400078c08ff */
[----:B------:R-:W-:Y:S01]  /*7030*/  SHF.L.U64.HI R4, R211, 0x1, R4 ;  /* 0x00000001d3047819 */ /* 0x000fe20000010204 */
[----:B------:R1:W5:Y:S01]  /*7040*/  @P1 LDG.E.U16 R20, desc[UR22][R10.64] ;  /* 0x000000160a141981 */ /* 0x000362000c1e1500 */
[C---:B------:R-:W-:Y:S02]  /*7050*/  ISETP.GT.AND P4, PT, R112.reuse, 0x11, PT ;  /* 0x000000117000780c */ /* 0x040fe40003f84270 */
[----:B------:R-:W-:Y:S02]  /*7060*/  ISETP.GT.AND P1, PT, R112, 0x13, PT ;  /* 0x000000137000780c */ /* 0x000fe40003f24270 */
[----:B------:R-:W-:-:S02]  /*7070*/  LEA R16, P5, R209, R114, 0x1 ;  /* 0x00000072d1107211 */ /* 0x000fc400078a08ff */
[----:B0-----:R-:W-:Y:S02]  /*7080*/  SHF.R.S32.HI R6, RZ, 0x1f, R207 ;  /* 0x0000001fff067819 */ /* 0x001fe400000114cf */
[----:B------:R-:W-:Y:S01]  /*7090*/  SHF.L.U64.HI R14, R209, 0x1, R14 ;  /* 0x00000001d10e7819 */ /* 0x000fe2000001020e */
[----:B------:R-:W-:Y:S01]  /*70a0*/  IMAD.X R13, R115, 0x1, R4, P6 ;  /* 0x00000001730d7824 */ /* 0x000fe200030e0604 */
[C---:B------:R-:W-:Y:S02]  /*70b0*/  LEA R8, P6, R207.reuse, R114, 0x1 ;  /* 0x00000072cf087211 */ /* 0x040fe400078c08ff */
[----:B------:R-:W-:Y:S01]  /*70c0*/  SHF.L.U64.HI R6, R207, 0x1, R6 ;  /* 0x00000001cf067819 */ /* 0x000fe20000010206 */
[----:B------:R-:W-:Y:S01]  /*70d0*/  IMAD.X R17, R115, 0x1, R14, P5 ;  /* 0x0000000173117824 */ /* 0x000fe200028e060e */
[----:B------:R-:W-:Y:S02]  /*70e0*/  PRMT R18, RZ, 0x7610, R18 ;  /* 0x00007610ff127816 */ /* 0x000fe40000000012 */
[----:B------:R-:W-:-:S02]  /*70f0*/  PRMT R23, RZ, 0x7610, R23 ;  /* 0x00007610ff177816 */ /* 0x000fc40000000017 */
[----:B------:R-:W-:Y:S01]  /*7100*/  SHF.R.S32.HI R4, RZ, 0x1f, R205 ;  /* 0x0000001fff047819 */ /* 0x000fe200000114cd */
[----:B------:R-:W-:Y:S01]  /*7110*/  IMAD.X R9, R115, 0x1, R6, P6 ;  /* 0x0000000173097824 */ /* 0x000fe200030e0606 */
[----:B------:R-:W-:Y:S01]  /*7120*/  PRMT R21, RZ, 0x7610, R21 ;  /* 0x00007610ff157816 */ /* 0x000fe20000000015 */
[----:B------:R0:W5:Y:S01]  /*7130*/  @P3 LDG.E.U16 R18, desc[UR22][R16.64] ;  /* 0x0000001610123981 */ /* 0x000162000c1e1500 */
[C---:B-1----:R-:W-:Y:S02]  /*7140*/  LEA R10, P6, R205.reuse, R114, 0x1 ;  /* 0x00000072cd0a7211 */ /* 0x042fe400078c08ff */
[----:B------:R-:W-:Y:S01]  /*7150*/  SHF.L.U64.HI R4, R205, 0x1, R4 ;  /* 0x00000001cd047819 */ /* 0x000fe20000010204 */
[----:B------:R1:W5:Y:S01]  /*7160*/  @P4 LDG.E.U16 R23, desc[UR22][R12.64] ;  /* 0x000000160c174981 */ /* 0x000362000c1e1500 */
[C---:B------:R-:W-:Y:S02]  /*7170*/  ISETP.GT.AND P4, PT, R112.reuse, 0x14, PT ;  /* 0x000000147000780c */ /* 0x040fe40003f84270 */
[----:B------:R-:W-:Y:S01]  /*7180*/  SHF.R.S32.HI R22, RZ, 0x1f, R203 ;  /* 0x0000001fff167819 */ /* 0x000fe200000114cb */
[----:B------:R3:W5:Y:S01]  /*7190*/  @P1 LDG.E.U16 R21, desc[UR22][R8.64] ;  /* 0x0000001608151981 */ /* 0x000762000c1e1500 */
[----:B0-----:R-:W-:Y:S01]  /*71a0*/  SHF.R.S32.HI R16, RZ, 0x1f, R201 ;  /* 0x0000001fff107819 */ /* 0x001fe200000114c9 */
[----:B------:R-:W-:Y:S01]  /*71b0*/  IMAD.X R11, R115, 0x1, R4, P6 ;  /* 0x00000001730b7824 */ /* 0x000fe200030e0604 */
[----:B------:R-:W-:-:S02]  /*71c0*/  ISETP.GT.AND P3, PT, R112, 0x15, PT ;  /* 0x000000157000780c */ /* 0x000fc40003f64270 */
[----:B------:R-:W-:Y:S02]  /*71d0*/  ISETP.GT.AND P1, PT, R112, 0x16, PT ;  /* 0x000000167000780c */ /* 0x000fe40003f24270 */
[CC--:B-1----:R-:W-:Y:S02]  /*71e0*/  LEA R12, P6, R201.reuse, R114.reuse, 0x1 ;  /* 0x00000072c90c7211 */ /* 0x0c2fe400078c08ff */
        /* <DEDUP_REMOVED lines=10> */
[C---:B---3--:R-:W-:Y:S02]  /*7290*/  LEA R8, P6, R199.reuse, R114, 0x1 ;  /* 0x00000072c7087211 */ /* 0x048fe400078c08ff */
[----:B------:R-:W-:Y:S01]  /*72a0*/  SHF.R.S32.HI R22, RZ, 0x1f, R197 ;  /* 0x0000001fff167819 */ /* 0x000fe200000114c5 */
[----:B------:R0:W5:Y:S01]  /*72b0*/  @P3 LDG.E.U16 R19, desc[UR22][R6.64] ;  /* 0x0000001606133981 */ /* 0x000162000c1e1500 */
[----:B------:R-:W-:-:S02]  /*72c0*/  SHF.L.U64.HI R16, R199, 0x1, R16 ;  /* 0x00000001c7107819 */ /* 0x000fc40000010210 */
[C---:B------:R-:W-:Y:S01]  /*72d0*/  ISETP.GT.AND P4, PT, R112.reuse, 0x17, PT ;  /* 0x000000177000780c */ /* 0x040fe20003f84270 */
[----:B------:R1:W5:Y:S01]  /*72e0*/  @P1 LDG.E.U16 R15, desc[UR22][R12.64] ;  /* 0x000000160c0f1981 */ /* 0x000362000c1e1500 */
[C---:B------:R-:W-:Y:S02]  /*72f0*/  ISETP.GT.AND P3, PT, R112.reuse, 0x18, PT ;  /* 0x000000187000780c */ /* 0x040fe40003f64270 */
[----:B------:R-:W-:Y:S02]  /*7300*/  ISETP.GT.AND P1, PT, R112, 0x19, PT ;  /* 0x000000197000780c */ /* 0x000fe40003f24270 */
[----:B0-----:R-:W-:Y:S01]  /*7310*/  SHF.R.S32.HI R6, RZ, 0x1f, R195 ;  /* 0x0000001fff067819 */ /* 0x001fe200000114c3 */
[----:B------:R-:W-:Y:S01]  /*7320*/  IMAD.X R9, R115, 0x1, R16, P6 ;  /* 0x0000000173097824 */ /* 0x000fe200030e0610 */
[C---:B------:R-:W-:Y:S02]  /*7330*/  LEA R10, P5, R197.reuse, R114, 0x1 ;  /* 0x00000072c50a7211 */ /* 0x040fe400078a08ff */
[----:B------:R-:W-:-:S02]  /*7340*/  SHF.L.U64.HI R22, R197, 0x1, R22 ;  /* 0x00000001c5167819 */ /* 0x000fc40000010216 */
[CC--:B-1----:R-:W-:Y:S02]  /*7350*/  LEA R12, P6, R195.reuse, R114.reuse, 0x1 ;  /* 0x00000072c30c7211 */ /* 0x0c2fe400078c08ff */
[----:B------:R-:W-:Y:S01]  /*7360*/  SHF.L.U64.HI R6, R195, 0x1, R6 ;  /* 0x00000001c3067819 */ /* 0x000fe20000010206 */
[C---:B------:R-:W-:Y:S01]  /*7370*/  IMAD.X R11, R115.reuse, 0x1, R22, P5 ;  /* 0x00000001730b7824 */ /* 0x040fe200028e0616 */
[----:B------:R-:W-:Y:S02]  /*7380*/  PRMT R4, RZ, 0x7610, R4 ;  /* 0x00007610ff047816 */ /* 0x000fe40000000004 */
[----:B------:R-:W-:Y:S01]  /*7390*/  PRMT R16, RZ, 0x7610, R16 ;  /* 0x00007610ff107816 */ /* 0x000fe20000000010 */
[----:B------:R-:W-:Y:S01]  /*73a0*/  IMAD.X R13, R115, 0x1, R6, P6 ;  /* 0x00000001730d7824 */ /* 0x000fe200030e0606 */
[----:B------:R-:W-:Y:S02]  /*73b0*/  PRMT R17, RZ, 0x7610, R17 ;  /* 0x00007610ff117816 */ /* 0x000fe40000000011 */
[----:B------:R-:W-:Y:S01]  /*73c0*/  SHF.R.S32.HI R22, RZ, 0x1f, R193 ;  /* 0x0000001fff167819 */ /* 0x000fe200000114c1 */
[----:B------:R0:W5:Y:S01]  /*73d0*/  @P4 LDG.E.U16 R4, desc[UR22][R8.64] ;  /* 0x0000001608044981 */ /* 0x000162000c1e1500 */
[----:B------:R-:W-:-:S02]  /*73e0*/  LEA R6, P6, R193, R114, 0x1 ;  /* 0x00000072c1067211 */ /* 0x000fc400078c08ff */
[----:B------:R-:W-:Y:S01]  /*73f0*/  SHF.R.S32.HI R124, RZ, 0x1f, R191 ;  /* 0x0000001fff7c7819 */ /* 0x000fe200000114bf */
[----:B------:R1:W5:Y:S01]  /*7400*/  @P3 LDG.E.U16 R16, desc[UR22][R10.64] ;  /* 0x000000160a103981 */ /* 0x000362000c1e1500 */
[----:B------:R-:W-:Y:S02]  /*7410*/  SHF.L.U64.HI R22, R193, 0x1, R22 ;  /* 0x00000001c1167819 */ /* 0x000fe40000010216 */
[C---:B------:R-:W-:Y:S01]  /*7420*/  ISETP.GT.AND P4, PT, R112.reuse, 0x1a, PT ;  /* 0x0000001a7000780c */ /* 0x040fe20003f84270 */
[----:B------:R3:W5:Y:S01]  /*7430*/  @P1 LDG.E.U16 R17, desc[UR22][R12.64] ;  /* 0x000000160c111981 */ /* 0x000762000c1e1500 */
[C---:B------:R-:W-:Y:S02]  /*7440*/  ISETP.GT.AND P3, PT, R112.reuse, 0x1b, PT ;  /* 0x0000001b7000780c */ /* 0x040fe40003f64270 */
[----:B------:R-:W-:Y:S02]  /*7450*/  SHF.R.S32.HI R126, RZ, 0x1f, R189 ;  /* 0x0000001fff7e7819 */ /* 0x000fe400000114bd */
[----:B------:R-:W-:Y:S01]  /*7460*/  ISETP.GT.AND P1, PT, R112, 0x1c, PT ;  /* 0x0000001c7000780c */ /* 0x000fe20003f24270 */
[----:B------:R-:W-:Y:S01]  /*7470*/  IMAD.X R7, R115, 0x1, R22, P6 ;  /* 0x0000000173077824 */ /* 0x000fe200030e0616 */
[----:B0-----:R-:W-:-:S02]  /*7480*/  LEA R8, P5, R191, R114, 0x1 ;  /* 0x00000072bf087211 */ /* 0x001fc400078a08ff */
[----:B------:R-:W-:Y:S02]  /*7490*/  SHF.L.U64.HI R124, R191, 0x1, R124 ;  /* 0x00000001bf7c7819 */ /* 0x000fe4000001027c */
[C---:B-1----:R-:W-:Y:S02]  /*74a0*/  LEA R10, P6, R189.reuse, R114, 0x1 ;  /* 0x00000072bd0a7211 */ /* 0x042fe400078c08ff */
[----:B------:R-:W-:Y:S01]  /*74b0*/  SHF.L.U64.HI R126, R189, 0x1, R126 ;  /* 0x00000001bd7e7819 */ /* 0x000fe2000001027e */
[C---:B------:R-:W-:Y:S01]  /*74c0*/  IMAD.X R9, R115.reuse, 0x1, R124, P5 ;  /* 0x0000000173097824 */ /* 0x040fe200028e067c */
[----:B------:R-:W-:Y:S02]  /*74d0*/  PRMT R26, RZ, 0x7610, R26 ;  /* 0x00007610ff1a7816 */ /* 0x000fe4000000001a */
[----:B------:R-:W-:Y:S01]  /*74e0*/  PRMT R27, RZ, 0x7610, R27 ;  /* 0x00007610ff1b7816 */ /* 0x000fe2000000001b */
[----:B------:R-:W-:Y:S01]  /*74f0*/  IMAD.X R11, R115, 0x1, R126, P6 ;  /* 0x00000001730b7824 */ /* 0x000fe200030e067e */
[----:B------:R-:W-:-:S02]  /*7500*/  PRMT R22, RZ, 0x7610, R22 ;  /* 0x00007610ff167816 */ /* 0x000fc40000000016 */
[----:B------:R-:W-:Y:S01]  /*7510*/  SHF.R.S32.HI R124, RZ, 0x1f, R187 ;  /* 0x0000001fff7c7819 */ /* 0x000fe200000114bb */
[----:B------:R0:W5:Y:S01]  /*7520*/  @P4 LDG.E.U16 R26, desc[UR22][R6.64] ;  /* 0x00000016061a4981 */ /* 0x000162000c1e1500 */
[----:B------:R-:W-:Y:S02]  /*7530*/  SHF.R.S32.HI R126, RZ, 0x1f, R185 ;  /* 0x0000001fff7e7819 */ /* 0x000fe400000114b9 */
[C---:B---3--:R-:W-:Y:S01]  /*7540*/  LEA R12, P6, R187.reuse, R114, 0x1 ;  /* 0x00000072bb0c7211 */ /* 0x048fe200078c08ff */
[----:B------:R1:W5:Y:S01]  /*7550*/  @P3 LDG.E.U16 R27, desc[UR22][R8.64] ;  /* 0x00000016081b3981 */ /* 0x000362000c1e1500 */
[----:B------:R-:W-:Y:S02]  /*7560*/  SHF.L.U64.HI R124, R187, 0x1, R124 ;  /* 0x00000001bb7c7819 */ /* 0x000fe4000001027c */
[C---:B------:R-:W-:Y:S01]  /*7570*/  ISETP.GT.AND P4, PT, R112.reuse, 0x1d, PT ;  /* 0x0000001d7000780c */ /* 0x040fe20003f84270 */
[----:B------:R3:W5:Y:S01]  /*7580*/  @P1 LDG.E.U16 R22, desc[UR22][R10.64] ;  /* 0x000000160a161981 */ /* 0x000762000c1e1500 */
[----:B------:R-:W-:-:S02]  /*7590*/  ISETP.GT.AND P3, PT, R112, 0x1e, PT ;  /* 0x0000001e7000780c */ /* 0x000fc40003f64270 */
[CC--:B0-----:R-:W-:Y:S02]  /*75a0*/  LEA R6, P5, R185.reuse, R114.reuse, 0x1 ;  /* 0x00000072b9067211 */ /* 0x0c1fe400078a08ff */
[----:B------:R-:W-:Y:S02]  /*75b0*/  SHF.R.S32.HI R128, RZ, 0x1f, R183 ;  /* 0x0000001fff807819 */ /* 0x000fe400000114b7 */
[----:B------:R-:W-:Y:S02]  /*75c0*/  SHF.L.U64.HI R126, R185, 0x1, R126 ;  /* 0x00000001b97e7819 */ /* 0x000fe4000001027e */
[----:B------:R-:W-:Y:S01]  /*75d0*/  ISETP.GT.AND P1, PT, R112, 0x1f, PT ;  /* 0x0000001f7000780c */ /* 0x000fe20003f24270 */
[----:B------:R-:W-:Y:S01]  /*75e0*/  IMAD.X R13, R115, 0x1, R124, P6 ;  /* 0x00000001730d7824 */ /* 0x000fe200030e067c */
[----:B-1----:R-:W-:Y:S01]  /*75f0*/  LEA R8, P6, R183, R114, 0x1 ;  /* 0x00000072b7087211 */ /* 0x002fe200078c08ff */
[----:B------:R-:W-:Y:S01]  /*7600*/  IMAD.X R7, R115, 0x1, R126, P5 ;  /* 0x0000000173077824 */ /* 0x000fe200028e067e */
[----:B------:R-:W-:-:S02]  /*7610*/  SHF.L.U64.HI R128, R183, 0x1, R128 ;  /* 0x00000001b7807819 */ /* 0x000fc40000010280 */
[----:B------:R-:W-:Y:S02]  /*7620*/  PRMT R221, RZ, 0x7610, R221 ;  /* 0x00007610ffdd7816 */ /* 0x000fe400000000dd */
[----:B------:R-:W-:Y:S02]  /*7630*/  SHF.R.S32.HI R126, RZ, 0x1f, R181 ;  /* 0x0000001fff7e7819 */ /* 0x000fe400000114b5 */
[----:B------:R-:W-:Y:S01]  /*7640*/  PRMT R124, RZ, 0x7610, R124 ;  /* 0x00007610ff7c7816 */ /* 0x000fe2000000007c */
[----:B------:R-:W-:Y:S01]  /*7650*/  IMAD.X R9, R115, 0x1, R128, P6 ;  /* 0x0000000173097824 */ /* 0x000fe200030e0680 */
[----:B------:R-:W-:Y:S01]  /*7660*/  PRMT R219, RZ, 0x7610, R219 ;  /* 0x00007610ffdb7816 */ /* 0x000fe200000000db */
[----:B------:R-:W5:Y:S01]  /*7670*/  @P4 LDG.E.U16 R221, desc[UR22][R12.64] ;  /* 0x000000160cdd4981 */ /* 0x000f62000c1e1500 */
[C---:B---3--:R-:W-:Y:S02]  /*7680*/  LEA R10, P6, R181.reuse, R114, 0x1 ;  /* 0x00000072b50a7211 */ /* 0x048fe400078c08ff */
[----:B------:R-:W-:Y:S01]  /*7690*/  SHF.L.U64.HI R126, R181, 0x1, R126 ;  /* 0x00000001b57e7819 */ /* 0x000fe2000001027e */
[----:B------:R0:W5:Y:S01]  /*76a0*/  @P3 LDG.E.U16 R124, desc[UR22][R6.64] ;  /* 0x00000016067c3981 */ /* 0x000162000c1e1500 */
[----:B------:R-:W-:-:S02]  /*76b0*/  SHF.R.S32.HI R130, RZ, 0x1f, R177 ;  /* 0x0000001fff827819 */ /* 0x000fc400000114b1 */
[C---:B------:R-:W-:Y:S01]  /*76c0*/  ISETP.GT.AND P4, PT, R112.reuse, 0x20, PT ;  /* 0x000000207000780c */ /* 0x040fe20003f84270 */
[----:B------:R1:W5:Y:S01]  /*76d0*/  @P1 LDG.E.U16 R219, desc[UR22][R8.64] ;  /* 0x0000001608db1981 */ /* 0x000362000c1e1500 */
[----:B------:R-:W-:Y:S01]  /*76e0*/  SHF.R.S32.HI R128, RZ, 0x1f, R179 ;  /* 0x0000001fff807819 */ /* 0x000fe200000114b3 */
[----:B------:R-:W-:Y:S01]  /*76f0*/  IMAD.X R11, R115, 0x1, R126, P6 ;  /* 0x00000001730b7824 */ /* 0x000fe200030e067e */
[C---:B------:R-:W-:Y:S02]  /*7700*/  ISETP.GT.AND P3, PT, R112.reuse, 0x21, PT ;  /* 0x000000217000780c */ /* 0x040fe40003f64270 */
[----:B------:R-:W-:Y:S02]  /*7710*/  ISETP.GT.AND P1, PT, R112, 0x22, PT ;  /* 0x000000227000780c */ /* 0x000fe40003f24270 */
[C---:B0-----:R-:W-:Y:S02]  /*7720*/  LEA R6, P6, R177.reuse, R114, 0x1 ;  /* 0x00000072b1067211 */ /* 0x041fe400078c08ff */
[----:B------:R-:W-:-:S02]  /*7730*/  SHF.L.U64.HI R130, R177, 0x1, R130 ;  /* 0x00000001b1827819 */ /* 0x000fc40000010282 */
[C---:B------:R-:W-:Y:S02]  /*7740*/  LEA R12, P5, R179.reuse, R114, 0x1 ;  /* 0x00000072b30c7211 */ /* 0x040fe400078a08ff */
[----:B-1----:R-:W-:Y:S01]  /*7750*/  SHF.L.U64.HI R8, R179, 0x1, R128 ;  /* 0x00000001b3087819 */ /* 0x002fe20000010280 */
[C---:B------:R-:W-:Y:S01]  /*7760*/  IMAD.X R7, R115.reuse, 0x1, R130, P6 ;  /* 0x0000000173077824 */ /* 0x040fe200030e0682 */
[----:B------:R-:W-:Y:S02]  /*7770*/  PRMT R223, RZ, 0x7610, R223 ;  /* 0x00007610ffdf7816 */ /* 0x000fe400000000df */
[----:B------:R-:W-:Y:S01]  /*7780*/  PRMT R128, RZ, 0x7610, R128 ;  /* 0x00007610ff807816 */ /* 0x000fe20000000080 */
[----:B------:R-:W-:Y:S01]  /*7790*/  IMAD.X R13, R115, 0x1, R8, P5 ;  /* 0x00000001730d7824 */ /* 0x000fe200028e0608 */
[----:B------:R-:W-:Y:S02]  /*77a0*/  PRMT R126, RZ, 0x7610, R126 ;  /* 0x00007610ff7e7816 */ /* 0x000fe4000000007e */
[----:B------:R-:W-:Y:S01]  /*77b0*/  SHF.R.S32.HI R130, RZ, 0x1f, R175 ;  /* 0x0000001fff827819 */ /* 0x000fe200000114af */
[----:B------:R0:W5:Y:S01]  /*77c0*/  @P4 LDG.E.U16 R223, desc[UR22][R10.64] ;  /* 0x000000160adf4981 */ /* 0x000162000c1e1500 */
[----:B------:R-:W-:-:S02]  /*77d0*/  SHF.R.S32.HI R132, RZ, 0x1f, R173 ;  /* 0x0000001fff847819 */ /* 0x000fc400000114ad */
[CC--:B------:R-:W-:Y:S01]  /*77e0*/  LEA R8, P6, R175.reuse, R114.reuse, 0x1 ;  /* 0x00000072af087211 */ /* 0x0c0fe200078c08ff */
[----:B------:R1:W5:Y:S01]  /*77f0*/  @P3 LDG.E.U16 R128, desc[UR22][R12.64] ;  /* 0x000000160c803981 */ /* 0x000362000c1e1500 */
[----:B------:R-:W-:Y:S02]  /*7800*/  SHF.L.U64.HI R130, R175, 0x1, R130 ;  /* 0x00000001af827819 */ /* 0x000fe40000010282 */
[C---:B------:R-:W-:Y:S01]  /*7810*/  ISETP.GT.AND P4, PT, R112.reuse, 0x23, PT ;  /* 0x000000237000780c */ /* 0x040fe20003f84270 */
[----:B------:R3:W5:Y:S01]  /*7820*/  @P1 LDG.E.U16 R126, desc[UR22][R6.64] ;  /* 0x00000016067e1981 */ /* 0x000762000c1e1500 */
[----:B------:R-:W-:Y:S02]  /*7830*/  ISETP.GT.AND P3, PT, R112, 0x24, PT ;  /* 0x000000247000780c */ /* 0x000fe40003f64270 */
[C---:B0-----:R-:W-:Y:S02]  /*7840*/  LEA R10, P5, R173.reuse, R114, 0x1 ;  /* 0x00000072ad0a7211 */ /* 0x041fe400078a08ff */
[----:B------:R-:W-:-:S02]  /*7850*/  SHF.L.U64.HI R132, R173, 0x1, R132 ;  /* 0x00000001ad847819 */ /* 0x000fc40000010284 */
[----:B-1----:R-:W-:Y:S02]  /*7860*/  SHF.R.S32.HI R12, RZ, 0x1f, R171 ;  /* 0x0000001fff0c7819 */ /* 0x002fe400000114ab */
[----:B------:R-:W-:Y:S01]  /*7870*/  ISETP.GT.AND P1, PT, R112, 0x25, PT ;  /* 0x000000257000780c */ /* 0x000fe20003f24270 */
[----:B------:R-:W-:Y:S01]  /*7880*/  IMAD.X R9, R115, 0x1, R130, P6 ;  /* 0x0000000173097824 */ /* 0x000fe200030e0682 */
[----:B---3--:R-:W-:Y:S01]  /*7890*/  LEA R6, P6, R171, R114, 0x1 ;  /* 0x00000072ab067211 */ /* 0x008fe200078c08ff */
[----:B------:R-:W-:Y:S01]  /*78a0*/  IMAD.X R11, R115, 0x1, R132, P5 ;  /* 0x00000001730b7824 */ /* 0x000fe200028e0684 */
[----:B------:R-:W-:Y:S02]  /*78b0*/  SHF.L.U64.HI R12, R171, 0x1, R12 ;  /* 0x00000001ab0c7819 */ /* 0x000fe4000001020c */
[----:B------:R-:W-:Y:S02]  /*78c0*/  PRMT R227, RZ, 0x7610, R227 ;  /* 0x00007610ffe37816 */ /* 0x000fe400000000e3 */
[----:B------:R-:W-:-:S02]  /*78d0*/  SHF.R.S32.HI R132, RZ, 0x1f, R169 ;  /* 0x0000001fff847819 */ /* 0x000fc400000114a9 */
[----:B------:R-:W-:Y:S01]  /*78e0*/  PRMT R225, RZ, 0x7610, R225 ;  /* 0x00007610ffe17816 */ /* 0x000fe200000000e1 */
[----:B------:R-:W-:Y:S01]  /*78f0*/  IMAD.X R7, R115, 0x1, R12, P6 ;  /* 0x0000000173077824 */ /* 0x000fe200030e060c */
[----:B------:R-:W-:Y:S01]  /*7900*/  PRMT R130, RZ, 0x7610, R130 ;  /* 0x00007610ff827816 */ /* 0x000fe20000000082 */
[----:B------:R0:W5:Y:S01]  /*7910*/  @P4 LDG.E.U16 R227, desc[UR22][R8.64] ;  /* 0x0000001608e34981 */ /* 0x000162000c1e1500 */
[C---:B------:R-:W-:Y:S02]  /*7920*/  LEA R12, P6, R169.reuse, R114, 0x1 ;  /* 0x00000072a90c7211 */ /* 0x040fe400078c08ff */
[----:B------:R-:W-:Y:S01]  /*7930*/  SHF.L.U64.HI R132, R169, 0x1, R132 ;  /* 0x00000001a9847819 */ /* 0x000fe20000010284 */
[----:B------:R-:W5:Y:S01]  /*7940*/  @P3 LDG.E.U16 R225, desc[UR22][R10.64] ;  /* 0x000000160ae13981 */ /* 0x000f62000c1e1500 */
[----:B------:R-:W-:Y:S02]  /*7950*/  SHF.R.S32.HI R136, RZ, 0x1f, R165 ;  /* 0x0000001fff887819 */ /* 0x000fe400000114a5 */
[C---:B------:R-:W-:Y:S01]  /*7960*/  ISETP.GT.AND P4, PT, R112.reuse, 0x26, PT ;  /* 0x000000267000780c */ /* 0x040fe20003f84270 */
[----:B------:R1:W5:Y:S01]  /*7970*/  @P1 LDG.E.U16 R130, desc[UR22][R6.64] ;  /* 0x0000001606821981 */ /* 0x000362000c1e1500 */
[----:B------:R-:W-:Y:S01]  /*7980*/  SHF.R.S32.HI R134, RZ, 0x1f, R167 ;  /* 0x0000001fff867819 */ /* 0x000fe200000114a7 */
[----:B------:R-:W-:Y:S01]  /*7990*/  IMAD.X R13, R115, 0x1, R132, P6 ;  /* 0x00000001730d7824 */ /* 0x000fe200030e0684 */
[----:B------:R-:W-:-:S02]  /*79a0*/  ISETP.GT.AND P3, PT, R112, 0x27, PT ;  /* 0x000000277000780c */ /* 0x000fc40003f64270 */
[----:B------:R-:W-:Y:S02]  /*79b0*/  ISETP.GT.AND P1, PT, R112, 0x28, PT ;  /* 0x000000287000780c */ /* 0x000fe40003f24270 */
[----:B------:R-:W-:Y:S02]  /*79c0*/  SHF.L.U64.HI R136, R165, 0x1, R136 ;  /* 0x00000001a5887819 */ /* 0x000fe40000010288 */
[-C--:B0-----:R-:W-:Y:S02]  /*79d0*/  LEA R8, P5, R167, R114.reuse, 0x1 ;  /* 0x00000072a7087211 */ /* 0x081fe400078a08ff */
[----:B-1----:R-:W-:Y:S02]  /*79e0*/  LEA R6, P6, R165, R114, 0x1 ;  /* 0x00000072a5067211 */ /* 0x002fe400078c08ff */
[----:B------:R-:W-:Y:S02]  /*79f0*/  SHF.L.U64.HI R10, R167, 0x1, R134 ;  /* 0x00000001a70a7819 */ /* 0x000fe40000010286 */
[----:B------:R-:W-:Y:S01]  /*7a00*/  PRMT R229, RZ, 0x7610, R229 ;  /* 0x00007610ffe57816 */ /* 0x000fe200000000e5 */
[C---:B------:R-:W-:Y:S01]  /*7a10*/  IMAD.X R7, R115.reuse, 0x1, R136, P6 ;  /* 0x0000000173077824 */ /* 0x040fe200030e0688 */
[----:B------:R-:W-:Y:S01]  /*7a20*/  PRMT R134, RZ, 0x7610, R134 ;  /* 0x00007610ff867816 */ /* 0x000fe20000000086 */
[----:B------:R-:W-:Y:S01]  /*7a30*/  IMAD.X R9, R115, 0x1, R10, P5 ;  /* 0x0000000173097824 */ /* 0x000fe200028e060a */
[----:B------:R-:W-:-:S02]  /*7a40*/  PRMT R132, RZ, 0x7610, R132 ;  /* 0x00007610ff847816 */ /* 0x000fc40000000084 */
[----:B------:R-:W-:Y:S01]  /*7a50*/  SHF.R.S32.HI R136, RZ, 0x1f, R163 ;  /* 0x0000001fff887819 */ /* 0x000fe200000114a3 */
[----:B------:R0:W5:Y:S01]  /*7a60*/  @P4 LDG.E.U16 R229, desc[UR22][R12.64] ;  /* 0x000000160ce54981 */ /* 0x000162000c1e1500 */
[----:B------:R-:W-:Y:S02]  /*7a70*/  SHF.R.S32.HI R138, RZ, 0x1f, R161 ;  /* 0x0000001fff8a7819 */ /* 0x000fe400000114a1 */
[C---:B------:R-:W-:Y:S01]  /*7a80*/  LEA R10, P6, R163.reuse, R114, 0x1 ;  /* 0x00000072a30a7211 */ /* 0x040fe200078c08ff */
[----:B------:R1:W5:Y:S01]  /*7a90*/  @P3 LDG.E.U16 R134, desc[UR22][R8.64] ;  /* 0x0000001608863981 */ /* 0x000362000c1e1500 */
[----:B------:R-:W-:Y:S02]  /*7aa0*/  SHF.L.U64.HI R136, R163, 0x1, R136 ;  /* 0x00000001a3887819 */ /* 0x000fe40000010288 */
[C---:B------:R-:W-:Y:S01]  /*7ab0*/  ISETP.GT.AND P4, PT, R112.reuse, 0x29, PT ;  /* 0x000000297000780c */ /* 0x040fe20003f84270 */
[----:B------:R3:W5:Y:S01]  /*7ac0*/  @P1 LDG.E.U16 R132, desc[UR22][R6.64] ;  /* 0x0000001606841981 */ /* 0x000762000c1e1500 */
[----:B------:R-:W-:-:S02]  /*7ad0*/  ISETP.GT.AND P3, PT, R112, 0x2a, PT ;  /* 0x0000002a7000780c */ /* 0x000fc40003f64270 */
[CC--:B0-----:R-:W-:Y:S02]  /*7ae0*/  LEA R12, P5, R161.reuse, R114.reuse, 0x1 ;  /* 0x00000072a10c7211 */ /* 0x0c1fe400078a08ff */
[----:B------:R-:W-:Y:S02]  /*7af0*/  SHF.L.U64.HI R138, R161, 0x1, R138 ;  /* 0x00000001a18a7819 */ /* 0x000fe4000001028a */
[----:B-1----:R-:W-:Y:S02]  /*7b00*/  SHF.R.S32.HI R8, RZ, 0x1f, R159 ;  /* 0x0000001fff087819 */ /* 0x002fe4000001149f */
[----:B------:R-:W-:Y:S01]  /*7b10*/  ISETP.GT.AND P1, PT, R112, 0x2b, PT ;  /* 0x0000002b7000780c */ /* 0x000fe20003f24270 */
[----:B------:R-:W-:Y:S01]  /*7b20*/  IMAD.X R11, R115, 0x1, R136, P6 ;  /* 0x00000001730b7824 */ /* 0x000fe200030e0688 */
[----:B---3--:R-:W-:Y:S01]  /*7b30*/  LEA R6, P6, R159, R114, 0x1 ;  /* 0x000000729f067211 */ /* 0x008fe200078c08ff */
[----:B------:R-:W-:Y:S01]  /*7b40*/  IMAD.X R13, R115, 0x1, R138, P5 ;  /* 0x00000001730d7824 */ /* 0x000fe200028e068a */
[----:B------:R-:W-:-:S02]  /*7b50*/  SHF.L.U64.HI R8, R159, 0x1, R8 ;  /* 0x000000019f087819 */ /* 0x000fc40000010208 */
[----:B------:R-:W-:Y:S02]  /*7b60*/  PRMT R233, RZ, 0x7610, R233 ;  /* 0x00007610ffe97816 */ /* 0x000fe400000000e9 */
[----:B------:R-:W-:Y:S02]  /*7b70*/  SHF.R.S32.HI R138, RZ, 0x1f, R157 ;  /* 0x0000001fff8a7819 */ /* 0x000fe4000001149d */
[----:B------:R-:W-:Y:S01]  /*7b80*/  PRMT R231, RZ, 0x7610, R231 ;  /* 0x00007610ffe77816 */ /* 0x000fe200000000e7 */
[----:B------:R-:W-:Y:S01]  /*7b90*/  IMAD.X R7, R115, 0x1, R8, P6 ;  /* 0x0000000173077824 */ /* 0x000fe200030e0608 */
[----:B------:R-:W-:Y:S01]  /*7ba0*/  PRMT R136, RZ, 0x7610, R136 ;  /* 0x00007610ff887816 */ /* 0x000fe20000000088 */
[----:B------:R0:W5:Y:S01]  /*7bb0*/  @P4 LDG.E.U16 R233, desc[UR22][R10.64] ;  /* 0x000000160ae94981 */ /* 0x000162000c1e1500 */
[C---:B------:R-:W-:Y:S02]  /*7bc0*/  LEA R8, P6, R157.reuse, R114, 0x1 ;  /* 0x000000729d087211 */ /* 0x040fe400078c08ff */
[----:B------:R-:W-:Y:S01]  /*7bd0*/  SHF.L.U64.HI R138, R157, 0x1, R138 ;  /* 0x000000019d8a7819 */ /* 0x000fe2000001028a */
[----:B------:R-:W5:Y:S01]  /*7be0*/  @P3 LDG.E.U16 R231, desc[UR22][R12.64] ;  /* 0x000000160ce73981 */ /* 0x000f62000c1e1500 */
[----:B------:R-:W-:-:S02]  /*7bf0*/  SHF.R.S32.HI R142, RZ, 0x1f, R153 ;  /* 0x0000001fff8e7819 */ /* 0x000fc40000011499 */
[C---:B------:R-:W-:Y:S01]  /*7c00*/  ISETP.GT.AND P4, PT, R112.reuse, 0x2c, PT ;  /* 0x0000002c7000780c */ /* 0x040fe20003f84270 */
[----:B------:R1:W5:Y:S01]  /*7c10*/  @P1 LDG.E.U16 R136, desc[UR22][R6.64] ;  /* 0x0000001606881981 */ /* 0x000362000c1e1500 */
[----:B------:R-:W-:Y:S01]  /*7c20*/  SHF.R.S32.HI R140, RZ, 0x1f, R155 ;  /* 0x0000001fff8c7819 */ /* 0x000fe2000001149b */
[----:B------:R-:W-:Y:S01]  /*7c30*/  IMAD.X R9, R115, 0x1, R138, P6 ;  /* 0x0000000173097824 */ /* 0x000fe200030e068a */
[C---:B------:R-:W-:Y:S02]  /*7c40*/  ISETP.GT.AND P3, PT, R112.reuse, 0x2d, PT ;  /* 0x0000002d7000780c */ /* 0x040fe40003f64270 */
[----:B------:R-:W-:Y:S02]  /*7c50*/  ISETP.GT.AND P1, PT, R112, 0x2e, PT ;  /* 0x0000002e7000780c */ /* 0x000fe40003f24270 */
[----:B------:R-:W-:Y:S02]  /*7c60*/  SHF.L.U64.HI R142, R153, 0x1, R142 ;  /* 0x00000001998e7819 */ /* 0x000fe4000001028e */
[----:B0-----:R-:W-:-:S02]  /*7c70*/  LEA R10, P5, R155, R114, 0x1 ;  /* 0x000000729b0a7211 */ /* 0x001fc400078a08ff */
[----:B-1----:R-:W-:Y:S02]  /*7c80*/  LEA R6, P6, R153, R114, 0x1 ;  /* 0x0000007299067211 */ /* 0x002fe400078c08ff */
[----:B------:R-:W-:Y:S02]  /*7c90*/  SHF.L.U64.HI R12, R155, 0x1, R140 ;  /* 0x000000019b0c7819 */ /* 0x000fe4000001028c */
[----:B------:R-:W-:Y:S01]  /*7ca0*/  PRMT R235, RZ, 0x7610, R235 ;  /* 0x00007610ffeb7816 */ /* 0x000fe200000000eb */
[C---:B------:R-:W-:Y:S01]  /*7cb0*/  IMAD.X R7, R115.reuse, 0x1, R142, P6 ;  /* 0x0000000173077824 */ /* 0x040fe200030e068e */
        /* <DEDUP_REMOVED lines=11> */
[C---:B------:R-:W-:Y:S02]  /*7d70*/  ISETP.GT.AND P3, PT, R112.reuse, 0x30, PT ;  /* 0x000000307000780c */ /* 0x040fe40003f64270 */
[----:B------:R-:W-:Y:S02]  /*7d80*/  ISETP.GT.AND P1, PT, R112, 0x31, PT ;  /* 0x000000317000780c */ /* 0x000fe40003f24270 */
[----:B0-----:R-:W-:-:S02]  /*7d90*/  LEA R8, P5, R149, R114, 0x1 ;  /* 0x0000007295087211 */ /* 0x001fc400078a08ff */
[----:B-1----:R-:W-:Y:S02]  /*7da0*/  SHF.R.S32.HI R10, RZ, 0x1f, R147 ;  /* 0x0000001fff0a7819 */ /* 0x002fe40000011493 */
[----:B------:R-:W-:Y:S01]  /*7db0*/  SHF.L.U64.HI R144, R149, 0x1, R144 ;  /* 0x0000000195907819 */ /* 0x000fe20000010290 */
[----:B------:R-:W-:Y:S01]  /*7dc0*/  IMAD.X R13, R115, 0x1, R142, P6 ;  /* 0x00000001730d7824 */ /* 0x000fe200030e068e */
[C---:B---3--:R-:W-:Y:S02]  /*7dd0*/  LEA R6, P6, R147.reuse, R114, 0x1 ;  /* 0x0000007293067211 */ /* 0x048fe400078c08ff */
[----:B------:R-:W-:Y:S01]  /*7de0*/  SHF.L.U64.HI R10, R147, 0x1, R10 ;  /* 0x00000001930a7819 */ /* 0x000fe2000001020a */
[C---:B------:R-:W-:Y:S01]  /*7df0*/  IMAD.X R9, R115.reuse, 0x1, R144, P5 ;  /* 0x0000000173097824 */ /* 0x040fe200028e0690 */
[----:B------:R-:W-:Y:S02]  /*7e00*/  PRMT R239, RZ, 0x7610, R239 ;  /* 0x00007610ffef7816 */ /* 0x000fe400000000ef */
[----:B------:R-:W-:Y:S01]  /*7e10*/  SHF.R.S32.HI R144, RZ, 0x1f, R145 ;  /* 0x0000001fff907819 */ /* 0x000fe20000011491 */
[----:B------:R-:W-:Y:S01]  /*7e20*/  IMAD.X R7, R115, 0x1, R10, P6 ;  /* 0x0000000173077824 */ /* 0x000fe200030e060a */
[----:B------:R-:W-:-:S02]  /*7e30*/  PRMT R237, RZ, 0x7610, R237 ;  /* 0x00007610ffed7816 */ /* 0x000fc400000000ed */
[----:B------:R-:W-:Y:S01]  /*7e40*/  PRMT R142, RZ, 0x7610, R142 ;  /* 0x00007610ff8e7816 */ /* 0x000fe2000000008e */
[----:B------:R0:W5:Y:S01]  /*7e50*/  @P4 LDG.E.U16 R239, desc[UR22][R12.64] ;  /* 0x000000160cef4981 */ /* 0x000162000c1e1500 */
[----:B------:R-:W-:Y:S02]  /*7e60*/  SHF.R.S32.HI R146, RZ, 0x1f, R143 ;  /* 0x0000001fff927819 */ /* 0x000fe4000001148f */
[C---:B------:R-:W-:Y:S01]  /*7e70*/  LEA R10, P6, R145.reuse, R114, 0x1 ;  /* 0x00000072910a7211 */ /* 0x040fe200078c08ff */
[----:B------:R1:W5:Y:S01]  /*7e80*/  @P3 LDG.E.U16 R237, desc[UR22][R8.64] ;  /* 0x0000001608ed3981 */ /* 0x000362000c1e1500 */
[----:B------:R-:W-:Y:S02]  /*7e90*/  SHF.L.U64.HI R144, R145, 0x1, R144 ;  /* 0x0000000191907819 */ /* 0x000fe40000010290 */
[----:B------:R-:W-:Y:S01]  /*7ea0*/  SHF.R.S32.HI R148, RZ, 0x1f, R141 ;  /* 0x0000001fff947819 */ /* 0x000fe2000001148d */
[----:B------:R3:W5:Y:S01]  /*7eb0*/  @P1 LDG.E.U16 R142, desc[UR22][R6.64] ;  /* 0x00000016068e1981 */ /* 0x000762000c1e1500 */
[----:B------:R-:W-:-:S02]  /*7ec0*/  SHF.L.U64.HI R146, R143, 0x1, R146 ;  /* 0x000000018f927819 */ /* 0x000fc40000010292 */
[-C--:B0-----:R-:W-:Y:S02]  /*7ed0*/  LEA R12, P5, R143, R114.reuse, 0x1 ;  /* 0x000000728f0c7211 */ /* 0x081fe400078a08ff */
[C---:B------:R-:W-:Y:S01]  /*7ee0*/  ISETP.GT.AND P4, PT, R112.reuse, 0x32, PT ;  /* 0x000000327000780c */ /* 0x040fe20003f84270 */
[C---:B------:R-:W-:Y:S01]  /*7ef0*/  IMAD.X R11, R115.reuse, 0x1, R144, P6 ;  /* 0x00000001730b7824 */ /* 0x040fe200030e0690 */
[C---:B------:R-:W-:Y:S02]  /*7f00*/  ISETP.GT.AND P3, PT, R112.reuse, 0x33, PT ;  /* 0x000000337000780c */ /* 0x040fe40003f64270 */
[----:B------:R-:W-:Y:S01]  /*7f10*/  ISETP.GT.AND P1, PT, R112, 0x34, PT ;  /* 0x000000347000780c */ /* 0x000fe20003f24270 */
[----:B------:R-:W-:Y:S01]  /*7f20*/  IMAD.X R13, R115, 0x1, R146, P5 ;  /* 0x00000001730d7824 */ /* 0x000fe200028e0692 */
[C---:B-1----:R-:W-:Y:S02]  /*7f30*/  LEA R8, P6, R141.reuse, R114, 0x1 ;  /* 0x000000728d087211 */ /* 0x042fe400078c08ff */
[----:B---3--:R-:W-:-:S02]  /*7f40*/  SHF.L.U64.HI R6, R141, 0x1, R148 ;  /* 0x000000018d067819 */ /* 0x008fc40000010294 */
[----:B------:R-:W-:Y:S02]  /*7f50*/  ISETP.GT.AND P5, PT, R112, RZ, PT ;  /* 0x000000ff7000720c */ /* 0x000fe40003fa4270 */
[----:B------:R-:W-:Y:S01]  /*7f60*/  SHF.R.S32.HI R144, RZ, 0x1f, R139 ;  /* 0x0000001fff907819 */ /* 0x000fe2000001148b */
[----:B------:R-:W-:Y:S01]  /*7f70*/  IMAD.X R9, R115, 0x1, R6, P6 ;  /* 0x0000000173097824 */ /* 0x000fe200030e0606 */
[----:B------:R-:W-:Y:S02]  /*7f80*/  PRMT R241, RZ, 0x7610, R241 ;  /* 0x00007610fff17816 */ /* 0x000fe400000000f1 */
[----:B------:R-:W-:Y:S02]  /*7f90*/  PRMT R148, RZ, 0x7610, R148 ;  /* 0x00007610ff947816 */ /* 0x000fe40000000094 */
[----:B------:R-:W-:Y:S02]  /*7fa0*/  PRMT R146, RZ, 0x7610, R146 ;  /* 0x00007610ff927816 */ /* 0x000fe40000000092 */
[C---:B------:R-:W-:Y:S01]  /*7fb0*/  LEA R6, P6, R139.reuse, R114, 0x1 ;  /* 0x000000728b067211 */ /* 0x040fe200078c08ff */
[----:B------:R-:W5:Y:S01]  /*7fc0*/  @P4 LDG.E.U16 R241, desc[UR22][R10.64] ;  /* 0x000000160af14981 */ /* 0x000f62000c1e1500 */
[----:B------:R-:W-:-:S02]  /*7fd0*/  SHF.L.U64.HI R150, R139, 0x1, R144 ;  /* 0x000000018b967819 */ /* 0x000fc40000010290 */
[----:B------:R-:W-:Y:S01]  /*7fe0*/  SHF.R.S32.HI R152, RZ, 0x1f, R137 ;  /* 0x0000001fff987819 */ /* 0x000fe20000011489 */
[----:B------:R0:W5:Y:S01]  /*7ff0*/  @P3 LDG.E.U16 R148, desc[UR22][R12.64] ;  /* 0x000000160c943981 */ /* 0x000162000c1e1500 */
[----:B------:R-:W-:Y:S01]  /*8000*/  PRMT R144, RZ, 0x7610, R144 ;  /* 0x00007610ff907816 */ /* 0x000fe20000000090 */
[----:B------:R-:W-:Y:S01]  /*8010*/  IMAD.X R7, R115, 0x1, R150, P6 ;  /* 0x0000000173077824 */ /* 0x000fe200030e0696 */
[C---:B------:R-:W-:Y:S01]  /*8020*/  ISETP.GT.AND P4, PT, R112.reuse, 0x35, PT ;  /* 0x000000357000780c */ /* 0x040fe20003f84270 */
[----:B------:R1:W5:Y:S01]  /*8030*/  @P1 LDG.E.U16 R146, desc[UR22][R8.64] ;  /* 0x0000001608921981 */ /* 0x000362000c1e1500 */
[----:B------:R-:W-:Y:S02]  /*8040*/  SHF.L.U64.HI R152, R137, 0x1, R152 ;  /* 0x0000000189987819 */ /* 0x000fe40000010298 */
[----:B------:R-:W-:Y:S01]  /*8050*/  ISETP.GT.AND P3, PT, R112, 0x36, PT ;  /* 0x000000367000780c */ /* 0x000fe20003f64270 */
[----:B------:R-:W5:Y:S01]  /*8060*/  @P5 LDG.E.U16 R144, desc[UR22][R114.64] ;  /* 0x0000001672905981 */ /* 0x000f62000c1e1500 */
[----:B0-----:R-:W-:-:S02]  /*8070*/  SHF.R.S32.HI R12, RZ, 0x1f, R135 ;  /* 0x0000001fff0c7819 */ /* 0x001fc40000011487 */
[-C--:B-1----:R-:W-:Y:S02]  /*8080*/  LEA R8, P6, R137, R114.reuse, 0x1 ;  /* 0x0000007289087211 */ /* 0x082fe400078c08ff */
[C---:B------:R-:W-:Y:S02]  /*8090*/  LEA R10, P5, R135.reuse, R114, 0x1 ;  /* 0x00000072870a7211 */ /* 0x040fe400078a08ff */
[----:B------:R-:W-:Y:S01]  /*80a0*/  SHF.L.U64.HI R12, R135, 0x1, R12 ;  /* 0x00000001870c7819 */ /* 0x000fe2000001020c */
[C---:B------:R-:W-:Y:S01]  /*80b0*/  IMAD.X R9, R115.reuse, 0x1, R152, P6 ;  /* 0x0000000173097824 */ /* 0x040fe200030e0698 */
[----:B------:R-:W-:Y:S02]  /*80c0*/  ISETP.GT.AND P1, PT, R112, 0x37, PT ;  /* 0x000000377000780c */ /* 0x000fe40003f24270 */
[----:B------:R-:W-:Y:S02]  /*80d0*/  PRMT R245, RZ, 0x7610, R245 ;  /* 0x00007610fff57816 */ /* 0x000fe400000000f5 */
[----:B------:R-:W-:Y:S01]  /*80e0*/  SHF.R.S32.HI R152, RZ, 0x1f, R133 ;  /* 0x0000001fff987819 */ /* 0x000fe20000011485 */
[----:B------:R-:W-:Y:S01]  /*80f0*/  IMAD.X R11, R115, 0x1, R12, P5 ;  /* 0x00000001730b7824 */ /* 0x000fe200028e060c */
[----:B------:R-:W-:-:S02]  /*8100*/  PRMT R150, RZ, 0x7610, R150 ;  /* 0x00007610ff967816 */ /* 0x000fc40000000096 */
[----:B------:R-:W-:Y:S01]  /*8110*/  SHF.R.S32.HI R154, RZ, 0x1f, R131 ;  /* 0x0000001fff9a7819 */ /* 0x000fe20000011483 */
[----:B------:R-:W5:Y:S01]  /*8120*/  @P4 LDG.E.U16 R245, desc[UR22][R6.64] ;  /* 0x0000001606f54981 */ /* 0x000f62000c1e1500 */
[CC--:B------:R-:W-:Y:S02]  /*8130*/  LEA R12, P5, R133.reuse, R114.reuse, 0x1 ;  /* 0x00000072850c7211 */ /* 0x0c0fe400078a08ff */
[----:B------:R-:W-:Y:S01]  /*8140*/  SHF.L.U64.HI R152, R133, 0x1, R152 ;  /* 0x0000000185987819 */ /* 0x000fe20000010298 */
[----:B------:R0:W5:Y:S01]  /*8150*/  @P3 LDG.E.U16 R150, desc[UR22][R8.64] ;  /* 0x0000001608963981 */ /* 0x000162000c1e1500 */
[----:B------:R-:W-:Y:S02]  /*8160*/  PRMT R243, RZ, 0x7610, R243 ;  /* 0x00007610fff37816 */ /* 0x000fe400000000f3 */
[CC--:B------:R-:W-:Y:S02]  /*8170*/  LEA RZ, P4, R131.reuse, R114.reuse, 0x1 ;  /* 0x0000007283ff7211 */ /* 0x0c0fe400078808ff */
[----:B------:R-:W-:Y:S01]  /*8180*/  SHF.L.U64.HI R154, R131, 0x1, R154 ;  /* 0x00000001839a7819 */ /* 0x000fe2000001029a */
[C---:B------:R-:W-:Y:S01]  /*8190*/  IMAD.X R13, R115.reuse, 0x1, R152, P5 ;  /* 0x00000001730d7824 */ /* 0x040fe200028e0698 */
[----:B------:R-:W-:Y:S01]  /*81a0*/  ISETP.GT.AND P5, PT, R112, 0x3a, PT ;  /* 0x0000003a7000780c */ /* 0x000fe20003fa4270 */
[----:B------:R1:W5:Y:S01]  /*81b0*/  @P1 LDG.E.U16 R243, desc[UR22][R10.64] ;  /* 0x000000160af31981 */ /* 0x000362000c1e1500 */
[----:B0-----:R-:W-:Y:S01]  /*81c0*/  SHF.R.S32.HI R8, RZ, 0x1f, R129 ;  /* 0x0000001fff087819 */ /* 0x001fe20000011481 */
[----:B------:R-:W-:Y:S01]  /*81d0*/  IMAD.X R7, R115, 0x1, R154, P4 ;  /* 0x0000000173077824 */ /* 0x000fe200020e069a */
[----:B------:R-:W-:-:S02]  /*81e0*/  LEA RZ, P4, R129, R114, 0x1 ;  /* 0x0000007281ff7211 */ /* 0x000fc400078808ff */
[C---:B------:R-:W-:Y:S02]  /*81f0*/  ISETP.GT.AND P1, PT, R112.reuse, 0x39, PT ;  /* 0x000000397000780c */ /* 0x040fe40003f24270 */
[C---:B-1----:R-:W-:Y:S01]  /*8200*/  SHF.L.U64.HI R10, R129.reuse, 0x1, R8 ;  /* 0x00000001810a7819 */ /* 0x042fe20000010208 */
[----:B------:R-:W-:Y:S01]  /*8210*/  IMAD R8, R129, 0x2, R114 ;  /* 0x0000000281087824 */ /* 0x000fe200078e0272 */
[----:B------:R-:W-:Y:S02]  /*8220*/  PRMT R154, RZ, 0x7610, R154 ;  /* 0x00007610ff9a7816 */ /* 0x000fe4000000009a */
[----:B------:R-:W-:Y:S01]  /*8230*/  ISETP.GT.AND P3, PT, R112, 0x38, PT ;  /* 0x000000387000780c */ /* 0x000fe20003f64270 */
[----:B------:R-:W-:Y:S01]  /*8240*/  IMAD.X R9, R115, 0x1, R10, P4 ;  /* 0x0000000173097824 */ /* 0x000fe200020e060a */
[----:B------:R-:W-:Y:S01]  /*8250*/  SHF.R.S32.HI R156, RZ, 0x1f, R125 ;  /* 0x0000001fff9c7819 */ /* 0x000fe2000001147d */
[----:B------:R-:W-:Y:S01]  /*8260*/  IMAD R6, R131, 0x2, R114 ;  /* 0x0000000283067824 */ /* 0x000fe200078e0272 */
[----:B------:R-:W-:-:S02]  /*8270*/  PRMT R247, RZ, 0x7610, R247 ;  /* 0x00007610fff77816 */ /* 0x000fc400000000f7 */
[----:B------:R0:W5:Y:S01]  /*8280*/  @P5 LDG.E.U16 R154, desc[UR22][R8.64] ;  /* 0x00000016089a5981 */ /* 0x000162000c1e1500 */
[----:B------:R-:W-:Y:S02]  /*8290*/  SHF.R.S32.HI R10, RZ, 0x1f, R127 ;  /* 0x0000001fff0a7819 */ /* 0x000fe4000001147f */
[CC--:B------:R-:W-:Y:S01]  /*82a0*/  LEA RZ, P5, R125.reuse, R114.reuse, 0x1 ;  /* 0x000000727dff7211 */ /* 0x0c0fe200078a08ff */
[----:B------:R1:W5:Y:S01]  /*82b0*/  @P1 LDG.E.U16 R247, desc[UR22][R6.64] ;  /* 0x0000001606f71981 */ /* 0x000362000c1e1500 */
[----:B------:R-:W-:Y:S02]  /*82c0*/  SHF.L.U64.HI R156, R125, 0x1, R156 ;  /* 0x000000017d9c7819 */ /* 0x000fe4000001029c */
[----:B------:R-:W-:Y:S02]  /*82d0*/  PRMT R152, RZ, 0x7610, R152 ;  /* 0x00007610ff987816 */ /* 0x000fe40000000098 */
[C---:B------:R-:W-:Y:S02]  /*82e0*/  LEA RZ, P4, R127.reuse, R114, 0x1 ;  /* 0x000000727fff7211 */ /* 0x040fe400078808ff */
[----:B------:R-:W-:-:S02]  /*82f0*/  SHF.L.U64.HI R10, R127, 0x1, R10 ;  /* 0x000000017f0a7819 */ /* 0x000fc4000001020a */
[----:B0-----:R-:W-:Y:S01]  /*8300*/  SHF.R.S32.HI R8, RZ, 0x1f, R123 ;  /* 0x0000001fff087819 */ /* 0x001fe2000001147b */
[C---:B-1----:R-:W-:Y:S01]  /*8310*/  IMAD.X R7, R115.reuse, 0x1, R156, P5 ;  /* 0x0000000173077824 */ /* 0x042fe200028e069c */
[C---:B------:R-:W-:Y:S01]  /*8320*/  ISETP.GT.AND P5, PT, R112.reuse, 0x3d, PT ;  /* 0x0000003d7000780c */ /* 0x040fe20003fa4270 */
[----:B------:R0:W5:Y:S01]  /*8330*/  @P3 LDG.E.U16 R152, desc[UR22][R12.64] ;  /* 0x000000160c983981 */ /* 0x000162000c1e1500 */
[----:B------:R-:W-:Y:S01]  /*8340*/  IMAD.X R11, R115, 0x1, R10, P4 ;  /* 0x00000001730b7824 */ /* 0x000fe200020e060a */
[C---:B------:R-:W-:Y:S02]  /*8350*/  LEA RZ, P4, R123.reuse, R114, 0x1 ;  /* 0x000000727bff7211 */ /* 0x040fe400078808ff */
[C---:B------:R-:W-:Y:S02]  /*8360*/  ISETP.GT.AND P3, PT, R112.reuse, 0x3b, PT ;  /* 0x0000003b7000780c */ /* 0x040fe40003f64270 */
[----:B------:R-:W-:Y:S02]  /*8370*/  ISETP.GT.AND P1, PT, R112, 0x3c, PT ;  /* 0x0000003c7000780c */ /* 0x000fe40003f24270 */
[C---:B0-----:R-:W-:Y:S01]  /*8380*/  SHF.L.U64.HI R12, R123.reuse, 0x1, R8 ;  /* 0x000000017b0c7819 */ /* 0x041fe20000010208 */
[----:B------:R-:W-:Y:S01]  /*8390*/  IMAD R8, R123, 0x2, R114 ;  /* 0x000000027b087824 */ /* 0x000fe200078e0272 */
[----:B------:R-:W-:-:S03]  /*83a0*/  PRMT R158, RZ, 0x7610, R158 ;  /* 0x00007610ff9e7816 */ /* 0x000fc6000000009e */
[----:B------:R-:W-:Y:S01]  /*83b0*/  IMAD.X R9, R115, 0x1, R12, P4 ;  /* 0x0000000173097824 */ /* 0x000fe200020e060c */
[----:B------:R-:W-:Y:S01]  /*83c0*/  SHF.R.S32.HI R12, RZ, 0x1f, R121 ;  /* 0x0000001fff0c7819 */ /* 0x000fe20000011479 */
[--C-:B------:R-:W-:Y:S01]  /*83d0*/  IMAD R10, R127, 0x2, R114.reuse ;  /* 0x000000027f0a7824 */ /* 0x100fe200078e0272 */
[----:B------:R-:W-:Y:S01]  /*83e0*/  PRMT R251, RZ, 0x7610, R251 ;  /* 0x00007610fffb7816 */ /* 0x000fe200000000fb */
[----:B------:R-:W-:Y:S01]  /*83f0*/  IMAD R6, R125, 0x2, R114 ;  /* 0x000000027d067824 */ /* 0x000fe200078e0272 */
[----:B------:R-:W-:Y:S01]  /*8400*/  PRMT R156, RZ, 0x7610, R156 ;  /* 0x00007610ff9c7816 */ /* 0x000fe2000000009c */
[----:B------:R-:W5:Y:S01]  /*8410*/  @P5 LDG.E.U16 R158, desc[UR22][R8.64] ;  /* 0x00000016089e5981 */ /* 0x000f62000c1e1500 */
[----:B------:R-:W-:Y:S02]  /*8420*/  SHF.R.S32.HI R160, RZ, 0x1f, R119 ;  /* 0x0000001fffa07819 */ /* 0x000fe40000011477 */
[C---:B------:R-:W-:Y:S01]  /*8430*/  LEA RZ, P5, R121.reuse, R114, 0x1 ;  /* 0x0000007279ff7211 */ /* 0x040fe200078a08ff */
[----:B------:R0:W5:Y:S01]  /*8440*/  @P3 LDG.E.U16 R251, desc[UR22][R10.64] ;  /* 0x000000160afb3981 */ /* 0x000162000c1e1500 */
[----:B------:R-:W-:-:S02]  /*8450*/  SHF.L.U64.HI R12, R121, 0x1, R12 ;  /* 0x00000001790c7819 */ /* 0x000fc4000001020c */
[CC--:B------:R-:W-:Y:S01]  /*8460*/  LEA RZ, P4, R119.reuse, R114.reuse, 0x1 ;  /* 0x0000007277ff7211 */ /* 0x0c0fe200078808ff */
[----:B------:R1:W5:Y:S01]  /*8470*/  @P1 LDG.E.U16 R156, desc[UR22][R6.64] ;  /* 0x00000016069c1981 */ /* 0x000362000c1e1500 */
[----:B------:R-:W-:Y:S02]  /*8480*/  SHF.L.U64.HI R160, R119, 0x1, R160 ;  /* 0x0000000177a07819 */ /* 0x000fe400000102a0 */
[C---:B------:R-:W-:Y:S02]  /*8490*/  ISETP.GT.AND P3, PT, R112.reuse, 0x3e, PT ;  /* 0x0000003e7000780c */ /* 0x040fe40003f64270 */
[C---:B------:R-:W-:Y:S01]  /*84a0*/  ISETP.GT.AND P1, PT, R112.reuse, 0x3f, PT ;  /* 0x0000003f7000780c */ /* 0x040fe20003f24270 */
[C---:B0-----:R-:W-:Y:S01]  /*84b0*/  IMAD.X R11, R115.reuse, 0x1, R12, P5 ;  /* 0x00000001730b7824 */ /* 0x041fe200028e060c */
[----:B------:R-:W-:Y:S01]  /*84c0*/  ISETP.GT.AND P5, PT, R112, 0x1, PT ;  /* 0x000000017000780c */ /* 0x000fe20003fa4270 */
[----:B------:R-:W-:Y:S01]  /*84d0*/  USHF.L.U32 UR4, UR4, 0x1f, URZ ;  /* 0x0000001f04047899 */ /* 0x000fe200080006ff */
[----:B-1----:R-:W-:Y:S01]  /*84e0*/  IMAD.X R7, R115, 0x1, R160, P4 ;  /* 0x0000000173077824 */ /* 0x002fe200020e06a0 */
[----:B------:R-:W-:Y:S01]  /*84f0*/  IADD3 R8, P4, PT, R100, R114, RZ ;  /* 0x0000007264087210 */ /* 0x000fe20007f9e0ff */
[--C-:B------:R-:W-:Y:S01]  /*8500*/  IMAD R10, R121, 0x2, R114.reuse ;  /* 0x00000002790a7824 */ /* 0x100fe200078e0272 */
[----:B------:R-:W-:Y:S01]  /*8510*/  PRMT R249, RZ, 0x7610, R249 ;  /* 0x00007610fff97816 */ /* 0x000fe200000000f9 */
[----:B------:R-:W-:Y:S01]  /*8520*/  IMAD R6, R119, 0x2, R114 ;  /* 0x0000000277067824 */ /* 0x000fe200078e0272 */
[----:B------:R-:W-:Y:S01]  /*8530*/  PRMT R160, RZ, 0x7610, R160 ;  /* 0x00007610ffa07816 */ /* 0x000fe200000000a0 */
[----:B------:R-:W-:Y:S01]  /*8540*/  IMAD.X R9, R115, 0x1, R116, P4 ;  /* 0x0000000173097824 */ /* 0x000fe200020e0674 */
[----:B------:R-:W-:Y:S01]  /*8550*/  PRMT R162, RZ, 0x7610, R162 ;  /* 0x00007610ffa27816 */ /* 0x000fe200000000a2 */
[----:B------:R-:W-:-:S03]  /*8560*/  IMAD.U32 R12, RZ, RZ, UR4 ;  /* 0x00000004ff0c7e24 */ /* 0x000fc6000f8e00ff */
[----:B------:R0:W5:Y:S04]  /*8570*/  @P3 LDG.E.U16 R160, desc[UR22][R10.64] ;  /* 0x000000160aa03981 */ /* 0x000168000c1e1500 */
[----:B------:R0:W5:Y:S04]  /*8580*/  @P1 LDG.E.U16 R162, desc[UR22][R6.64] ;  /* 0x0000001606a21981 */ /* 0x000168000c1e1500 */
[----:B------:R0:W5:Y:S01]  /*8590*/  @P5 LDG.E.U16 R249, desc[UR22][R8.64] ;  /* 0x0000001608f95981 */ /* 0x000162000c1e1500 */
[----:B------:R-:W1:Y:S01]  /*85a0*/  SYNCS.PHASECHK.TRANS64.TRYWAIT P1, [UR6], R12 ;  /* 0x0000000cff0075a7 */ /* 0x000e620008021106 */
[----:B------:R-:W-:-:S02]  /*85b0*/  LOP3.LUT R13, R3, 0x3f, RZ, 0xc0, !PT ;  /* 0x0000003f030d7812 */ /* 0x000fc400078ec0ff */
[----:B--2---:R-:W-:Y:S02]  /*85c0*/  PRMT R5, R5, 0x5410, R122 ;  /* 0x0000541005057816 */ /* 0x004fe4000000007a */
[----:B------:R-:W-:Y:S01]  /*85d0*/  ISETP.GE.AND P3, PT, R13, R112, PT ;  /* 0x000000700d00720c */ /* 0x000fe20003f66270 */
[----:B01----:R-:W-:-:S12]  /*85e0*/  @!P1 BRA `(.L_x_9) ;  /* 0x0000002c00589947 */ /* 0x003fd80003800000 */
.L_x_17:
[----:B-----5:R-:W-:Y:S01]  /*85f0*/  PRMT R13, R18, 0x5410, R21 ;  /* 0x00005410120d7816 */ /* 0x020fe20000000015 */
[C---:B------:R-:W-:Y:S01]  /*8600*/  IMAD.WIDE R36, R215.reuse, 0x2, R36 ;  /* 0x00000002d7247825 */ /* 0x040fe200078e0224 */
[----:B------:R-:W-:Y:S02]  /*8610*/  PRMT R16, R16, 0x5410, R17 ;  /* 0x0000541010107816 */ /* 0x000fe40000000011 */
[----:B------:R-:W-:Y:S01]  /*8620*/  PRMT R7, R32, 0x5410, R33 ;  /* 0x0000541020077816 */ /* 0x000fe20000000021 */
[C---:B------:R-:W-:Y:S01]  /*8630*/  IMAD.WIDE R90, R215.reuse, 0x2, R90 ;  /* 0x00000002d75a7825 */ /* 0x040fe200078e025a */
[----:B------:R-:W-:Y:S02]  /*8640*/  PRMT R8, R34, 0x5410, R35 ;  /* 0x0000541022087816 */ /* 0x000fe40000000023 */
[----:B------:R-:W-:Y:S01]  /*8650*/  PRMT R9, R28, 0x5410, R29 ;  /* 0x000054101c097816 */ /* 0x000fe2000000001d */
[----:B------:R-:W-:Y:S01]  /*8660*/  IMAD.WIDE R84, R215, 0x2, R84 ;  /* 0x00000002d7547825 */ /* 0x000fe200078e0254 */
[----:B------:R-:W-:-:S02]  /*8670*/  PRMT R10, R30, 0x5410, R31 ;  /* 0x000054101e0a7816 */ /* 0x000fc4000000001f */
[----:B------:R-:W-:Y:S01]  /*8680*/  PRMT R11, R24, 0x5410, R25 ;  /* 0x00005410180b7816 */ /* 0x000fe20000000019 */
[C---:B------:R-:W-:Y:S01]  /*8690*/  IMAD.WIDE R76, R215.reuse, 0x2, R76 ;  /* 0x00000002d74c7825 */ /* 0x040fe200078e024c */
[----:B------:R-:W-:Y:S02]  /*86a0*/  PRMT R12, R20, 0x5410, R23 ;  /* 0x00005410140c7816 */ /* 0x000fe40000000017 */
[----:B------:R-:W-:Y:S01]  /*86b0*/  PRMT R14, R14, 0x5410, R19 ;  /* 0x000054100e0e7816 */ /* 0x000fe20000000013 */
[----:B------:R-:W-:Y:S01]  /*86c0*/  IMAD.WIDE R68, R215, 0x2, R68 ;  /* 0x00000002d7447825 */ /* 0x000fe200078e0244 */
[----:B------:R-:W-:Y:S02]  /*86d0*/  PRMT R15, R15, 0x5410, R4 ;  /* 0x000054100f0f7816 */ /* 0x000fe40000000004 */
[----:B------:R-:W-:Y:S01]  /*86e0*/  PRMT R17, R26, 0x5410, R27 ;  /* 0x000054101a117816 */ /* 0x000fe2000000001b */
[----:B------:R-:W-:Y:S01]  /*86f0*/  IMAD.WIDE R60, R215, 0x2, R60 ;  /* 0x00000002d73c7825 */ /* 0x000fe200078e023c */
[----:B------:R-:W-:-:S02]  /*8700*/  PRMT R18, R22, 0x5410, R221 ;  /* 0x0000541016127816 */ /* 0x000fc400000000dd */
[----:B------:R-:W-:Y:S01]  /*8710*/  PRMT R6, R217, 0x5410, R120 ;  /* 0x00005410d9067816 */ /* 0x000fe20000000078 */
[----:B------:R-:W-:Y:S01]  /*8720*/  IMAD.WIDE R52, R215, 0x2, R52 ;  /* 0x00000002d7347825 */ /* 0x000fe200078e0234 */
        /* <DEDUP_REMOVED lines=26> */
[----:B------:R-:W-:-:S03]  /*88d0*/  IMAD.WIDE R38, R215, 0x2, R38 ;  /* 0x00000002d7267825 */ /* 0x000fc600078e0226 */
[----:B------:R0:W-:Y:S01]  /*88e0*/  STTM.x32 tmem[UR10+0x40], R4 ;  /* 0x00004004000079ed */ /* 0x0001e200082c000a */
[----:B------:R-:W1:Y:S01]  /*88f0*/  FENCE.VIEW.ASYNC.T ;  /* 0x00000000000073c6 */ /* 0x000e620000000200 */
[----:B------:R-:W-:-:S04]  /*8900*/  IMAD.WIDE R96, R215, 0x2, R96 ;  /* 0x00000002d7607825 */ /* 0x000fc800078e0260 */
        /* <DEDUP_REMOVED lines=14> */
[----:B------:R-:W-:Y:S01]  /*89f0*/  IMAD.WIDE R42, R215, 0x2, R42 ;  /* 0x00000002d72a7825 */ /* 0x000fe200078e022a */
[----:B0-----:R-:W-:Y:S01]  /*8a00*/  PRMT R4, RZ, 0x7610, R4 ;  /* 0x00007610ff047816 */ /* 0x001fe20000000004 */
[----:B-1----:R-:W-:Y:S01]  /*8a10*/  BAR.SYNC.DEFER_BLOCKING 0x0 ;  /* 0x0000000000007b1d */ /* 0x002fe20000010000 */
[----:B------:R-:W-:Y:S02]  /*8a20*/  PRMT R8, RZ, 0x7610, R8 ;  /* 0x00007610ff087816 */ /* 0x000fe40000000008 */
[----:B------:R-:W-:Y:S02]  /*8a30*/  PRMT R12, RZ, 0x7610, R12 ;  /* 0x00007610ff0c7816 */ /* 0x000fe4000000000c */
[----:B------:R-:W-:Y:S02]  /*8a40*/  PRMT R16, RZ, 0x7610, R16 ;  /* 0x00007610ff107816 */ /* 0x000fe40000000010 */
[----:B------:R-:W-:Y:S02]  /*8a50*/  PRMT R20, RZ, 0x7610, R20 ;  /* 0x00007610ff147816 */ /* 0x000fe40000000014 */
[----:B------:R-:W-:-:S02]  /*8a60*/  PRMT R24, RZ, 0x7610, R24 ;  /* 0x00007610ff187816 */ /* 0x000fc40000000018 */
[----:B------:R-:W-:Y:S02]  /*8a70*/  PRMT R28, RZ, 0x7610, R28 ;  /* 0x00007610ff1c7816 */ /* 0x000fe4000000001c */
[----:B------:R-:W-:Y:S02]  /*8a80*/  PRMT R32, RZ, 0x7610, R32 ;  /* 0x00007610ff207816 */ /* 0x000fe40000000020 */
[----:B------:R-:W-:Y:S02]  /*8a90*/  PRMT R5, RZ, 0x7610, R5 ;  /* 0x00007610ff057816 */ /* 0x000fe40000000005 */
[----:B------:R-:W-:Y:S02]  /*8aa0*/  PRMT R9, RZ, 0x7610, R9 ;  /* 0x00007610ff097816 */ /* 0x000fe40000000009 */
[----:B------:R-:W-:Y:S02]  /*8ab0*/  PRMT R13, RZ, 0x7610, R13 ;  /* 0x00007610ff0d7816 */ /* 0x000fe4000000000d */
[----:B------:R-:W-:-:S02]  /*8ac0*/  PRMT R17, RZ, 0x7610, R17 ;  /* 0x00007610ff117816 */ /* 0x000fc40000000011 */
[----:B------:R-:W-:Y:S01]  /*8ad0*/  PRMT R21, RZ, 0x7610, R21 ;  /* 0x00007610ff157816 */ /* 0x000fe20000000015 */
[----:B------:R-:W2:Y:S01]  /*8ae0*/  @!P3 LDG.E.U16 R4, desc[UR22][R36.64] ;  /* 0x000000162404b981 */ /* 0x000ea2000c1e1500 */
[----:B------:R-:W-:Y:S02]  /*8af0*/  PRMT R25, RZ, 0x7610, R25 ;  /* 0x00007610ff197816 */ /* 0x000fe40000000019 */
[----:B------:R-:W-:Y:S01]  /*8b00*/  PRMT R29, RZ, 0x7610, R29 ;  /* 0x00007610ff1d7816 */ /* 0x000fe2000000001d */
[----:B------:R-:W3:Y:S01]  /*8b10*/  @!P3 LDG.E.U16 R8, desc[UR22][R44.64] ;  /* 0x000000162c08b981 */ /* 0x000ee2000c1e1500 */
[----:B------:R-:W-:Y:S02]  /*8b20*/  PRMT R33, RZ, 0x7610, R33 ;  /* 0x00007610ff217816 */ /* 0x000fe40000000021 */
[----:B------:R-:W-:Y:S01]  /*8b30*/  PRMT R6, RZ, 0x7610, R6 ;  /* 0x00007610ff067816 */ /* 0x000fe20000000006 */
[----:B------:R-:W4:Y:S01]  /*8b40*/  @!P3 LDG.E.U16 R12, desc[UR22][R52.64] ;  /* 0x00000016340cb981 */ /* 0x000f22000c1e1500 */
[----:B------:R-:W-:-:S02]  /*8b50*/  PRMT R10, RZ, 0x7610, R10 ;  /* 0x00007610ff0a7816 */ /* 0x000fc4000000000a */
[----:B------:R-:W-:Y:S01]  /*8b60*/  PRMT R14, RZ, 0x7610, R14 ;  /* 0x00007610ff0e7816 */ /* 0x000fe2000000000e */
[----:B------:R-:W4:Y:S01]  /*8b70*/  @!P3 LDG.E.U16 R16, desc[UR22][R60.64] ;  /* 0x000000163c10b981 */ /* 0x000f22000c1e1500 */
[----:B------:R-:W-:Y:S02]  /*8b80*/  PRMT R18, RZ, 0x7610, R18 ;  /* 0x00007610ff127816 */ /* 0x000fe40000000012 */
[----:B------:R-:W-:Y:S01]  /*8b90*/  PRMT R22, RZ, 0x7610, R22 ;  /* 0x00007610ff167816 */ /* 0x000fe20000000016 */
[----:B------:R-:W4:Y:S01]  /*8ba0*/  @!P3 LDG.E.U16 R20, desc[UR22][R68.64] ;  /* 0x000000164414b981 */ /* 0x000f22000c1e1500 */
        /* <DEDUP_REMOVED lines=15> */
[----:B------:R-:W-:-:S03]  /*8ca0*/  PRMT R35, RZ, 0x7610, R35 ;  /* 0x00007610ff237816 */ /* 0x000fc60000000023 */
[----:B------:R-:W4:Y:S04]  /*8cb0*/  @!P3 LDG.E.U16 R13, desc[UR22][R54.64] ;  /* 0x00000016360db981 */ /* 0x000f28000c1e1500 */
        /* <DEDUP_REMOVED lines=20> */
[----:B------:R-:W4:Y:S01]  /*8e00*/  @!P3 LDG.E.U16 R35, desc[UR22][R98.64] ;  /* 0x000000166223b981 */ /* 0x000f22000c1e1500 */
[----:B------:R-:W-:Y:S01]  /*8e10*/  SHF.R.S32.HI R122, RZ, 0x6, R3 ;  /* 0x00000006ff7a7819 */ /* 0x000fe20000011403 */
[----:B------:R-:W-:-:S03]  /*8e20*/  IMAD.SHL.U32 R120, R3, 0x2, RZ ;  /* 0x0000000203787824 */ /* 0x000fc600078e00ff */
[----:B------:R-:W-:-:S04]  /*8e30*/  SGXT R122, R122, 0x1 ;  /* 0x000000017a7a781a */ /* 0x000fc80000000200 */
[----:B------:R-:W-:-:S04]  /*8e40*/  LOP3.LUT R217, R122, 0x90, RZ, 0xc0, !PT ;  /* 0x000000907ad97812 */ /* 0x000fc800078ec0ff */
[----:B------:R-:W-:Y:S01]  /*8e50*/  LOP3.LUT R217, R217, 0x7e, R120, 0x78, !PT ;  /* 0x0000007ed9d97812 */ /* 0x000fe200078e7878 */
[----:B------:R-:W-:Y:S03]  /*8e60*/  BAR.SYNC.DEFER_BLOCKING 0x0 ;  /* 0x0000000000007b1d */ /* 0x000fe60000010000 */
[C---:B------:R-:W-:Y:S02]  /*8e70*/  LOP3.LUT R120, R217.reuse, 0x20, RZ, 0x3c, !PT ;  /* 0x00000020d9787812 */ /* 0x040fe400078e3cff */
[----:B------:R-:W-:Y:S01]  /*8e80*/  LOP3.LUT R219, R217, 0x40, RZ, 0x3c, !PT ;  /* 0x00000040d9db7812 */ /* 0x000fe200078e3cff */
[----:B------:R-:W-:-:S04]  /*8e90*/  ULEA UR6, UR20, UR9, 0x3 ;  /* 0x0000000914067291 */ /* 0x000fc8000f8e18ff */
[----:B------:R-:W-:Y:S01]  /*8ea0*/  UIADD3 UR6, UPT, UPT, UR6, 0x4000, URZ ;  /* 0x0000400006067890 */ /* 0x000fe2000fffe0ff */
[----:B--2---:R0:W-:Y:S04]  /*8eb0*/  STS.U16 [R217+UR9+0x2000], R4 ;  /* 0x00200004d9007988 */ /* 0x0041e80008000409 */
[----:B---3--:R1:W-:Y:S04]  /*8ec0*/  STS.U16 [R217+UR9+0x2400], R8 ;  /* 0x00240008d9007988 */ /* 0x0083e80008000409 */
[----:B----4-:R1:W-:Y:S01]  /*8ed0*/  STS.U16 [R217+UR9+0x2800], R12 ;  /* 0x0028000cd9007988 */ /* 0x0103e20008000409 */
[----:B0-----:R-:W-:-:S03]  /*8ee0*/  LOP3.LUT R4, R217, 0x60, RZ, 0x3c, !PT ;  /* 0x00000060d9047812 */ /* 0x001fc600078e3cff */
        /* <DEDUP_REMOVED lines=30> */
[----:B0-----:R-:W0:Y:S02]  /*90d0*/  FENCE.VIEW.ASYNC.S ;  /* 0x00000000000073c6 */ /* 0x001e240000000000 */
[----:B0-----:R-:W-:Y:S06]  /*90e0*/  BAR.SYNC.DEFER_BLOCKING 0x0 ;  /* 0x0000000000007b1d */ /* 0x001fec0000010000 */
[----:B------:R-:W-:Y:S05]  /*90f0*/  @P0 BRA `(.L_x_10) ;  /* 0x0000000000540947 */ /* 0x000fea0003800000 */
[----:B------:R-:W-:Y:S02]  /*9100*/  UIADD3 UR21, UPT, UPT, UR8, 0x48, URZ ;  /* 0x0000004808157890 */ /* 0x000fe4000fffe0ff */
[----:B------:R-:W-:Y:S02]  /*9110*/  UIADD3 UR30, UPT, UPT, UR8, 0x50, URZ ;  /* 0x00000050081e7890 */ /* 0x000fe4000fffe0ff */
[----:B------:R-:W-:Y:S01]  /*9120*/  UIADD3 UR31, UPT, UPT, UR8, 0x58, URZ ;  /* 0x00000058081f7890 */ /* 0x000fe2000fffe0ff */
[----:B------:R-:W-:Y:S01]  /*9130*/  UMOV UR16, 0x0 ;  /* 0x0000000000107882 */ /* 0x000fe20000000000 */
[----:B------:R-:W-:Y:S01]  /*9140*/  UMOV UR17, 0x8100010 ;  /* 0x0810001000117882 */ /* 0x000fe20000000000 */
[----:B------:R-:W-:Y:S01]  /*9150*/  UMOV UR12, UR18 ;  /* 0x00000012000c7c82 */ /* 0x000fe20008000000 */
[----:B------:R-:W-:Y:S01]  /*9160*/  UMOV UR13, 0x40004040 ;  /* 0x40004040000d7882 */ /* 0x000fe20000000000 */
[----:B------:R-:W-:Y:S01]  /*9170*/  UMOV UR28, 0x0 ;  /* 0x00000000001c7882 */ /* 0x000fe20000000000 */
[----:B------:R-:W-:Y:S01]  /*9180*/  UMOV UR29, 0x8100010 ;  /* 0x08100010001d7882 */ /* 0x000fe20000000000 */
[----:B------:R-:W-:Y:S01]  /*9190*/  UMOV UR32, 0x0 ;  /* 0x0000000000207882 */ /* 0x000fe20000000000 */
[----:B------:R-:W-:Y:S01]  /*91a0*/  UMOV UR33, 0x8100010 ;  /* 0x0810001000217882 */ /* 0x000fe20000000000 */
[----:B------:R-:W-:Y:S01]  /*91b0*/  UMOV UR7, URZ ;  /* 0x000000ff00077c82 */ /* 0x000fe20008000000 */
[----:B------:R0:W-:Y:S01]  /*91c0*/  UTCHMMA tmem[UR11], gdesc[UR12], tmem[UR8], tmem[UR16], idesc[UR17], UPT ;  /* 0x00ff100c0b0079ea */ /* 0x0001e2000b800008 */
        /* <DEDUP_REMOVED lines=8> */
.L_x_10:
[----:B------:R-:W-:Y:S01]  /*9250*/  UIADD3 UR20, UPT, UPT, UR20, 0x1, URZ ;  /* 0x0000000114147890 */ /* 0x000fe2000fffe0ff */
[----:B------:R-:W-:Y:S01]  /*9260*/  IMAD.WIDE R114, R118, 0x2, R114 ;  /* 0x0000000276727825 */ /* 0x000fe200078e0272 */
[----:B------:R-:W-:Y:S02]  /*9270*/  UIADD3 UR19, UPT, UPT, UR19, -0x1, URZ ;  /* 0xffffffff13137890 */ /* 0x000fe4000fffe0ff */
[----:B------:R-:W-:Y:S01]  /*9280*/  UISETP.GT.AND UP1, UPT, UR20, 0x1, UPT ;  /* 0x000000011400788c */ /* 0x000fe2000bf24270 */
[----:B------:R-:W-:-:S03]  /*9290*/  VIADD R112, R112, 0xffffffc0 ;  /* 0xffffffc070707836 */ /* 0x000fc60000000000 */
[----:B0-----:R-:W-:Y:S02]  /*92a0*/  USEL UR4, URZ, 0x1, !UP1 ;  /* 0x00000001ff047887 */ /* 0x001fe4000c800000 */
[----:B------:R-:W-:Y:S02]  /*92b0*/  USEL UR20, UR20, URZ, !UP1 ;  /* 0x000000ff14147287 */ /* 0x000fe4000c800000 */
[----:B------:R-:W-:Y:S02]  /*92c0*/  UISETP.NE.U32.AND UP1, UPT, UR19, URZ, UPT ;  /* 0x000000ff1300728c */ /* 0x000fe4000bf25070 */
[----:B------:R-:W-:-:S03]  /*92d0*/  ULOP3.LUT UR7, UR5, UR4, URZ, 0x3c, !UPT ;  /* 0x0000000405077292 */ /* 0x000fc6000f8e3cff */
[----:B------:R-:W-:-:S04]  /*92e0*/  UMOV UR4, UR5 ;  /* 0x0000000500047c82 */ /* 0x000fc80008000000 */
[----:B------:R-:W-:Y:S01]  /*92f0*/  UMOV UR5, UR7 ;  /* 0x0000000700057c82 */ /* 0x000fe20008000000 */
[----:B------:R-:W-:Y:S05]  /*9300*/  BRA.U UP1, `(.L_x_11) ;  /* 0xffffffd501987547 */ /* 0x000fea000b83ffff */
.L_x_8:
[----:B------:R-:W0:Y:S01]  /*9310*/  LDCU UR5, c[0x0][0x3a0] ;  /* 0x00007400ff0577ac */ /* 0x000e220008000800 */
[----:B------:R-:W2:Y:S01]  /*9320*/  S2R R3, SR_CgaCtaId ;  /* 0x0000000000037919 */ /* 0x000ea20000008800 */
[----:B------:R-:W3:Y:S01]  /*9330*/  LDCU UR7, c[0x0][0x3b4] ;  /* 0x00007680ff0777ac */ /* 0x000ee20008000800 */
[----:B------:R-:W4:Y:S01]  /*9340*/  LDCU UR11, c[0x0][0x3b8] ;  /* 0x00007700ff0b77ac */ /* 0x000f220008000800 */
[----:B------:R-:W1:Y:S01]  /*9350*/  LDCU.128 UR12, c[0x0][0x390] ;  /* 0x00007200ff0c77ac */ /* 0x000e620008000c00 */
[----:B0-----:R-:W-:-:S04]  /*9360*/  UIADD3 UR5, UPT, UPT, UR5, 0x3f, URZ ;  /* 0x0000003f05057890 */ /* 0x001fc8000fffe0ff */
[----:B------:R-:W-:-:S09]  /*9370*/  UISETP.GE.AND UP1, UPT, UR5, 0x40, UPT ;  /* 0x000000400500788c */ /* 0x000fd2000bf26270 */
[----:B-1-34-:R-:W-:Y:S05]  /*9380*/  BRA.U !UP1, `(.L_x_12) ;  /* 0x0000000109107547 */ /* 0x01afea000b800000 */
[----:B------:R-:W-:-:S06]  /*9390*/  USHF.L.U32 UR4, UR4, 0x1f, URZ ;  /* 0x0000001f04047899 */ /* 0x000fcc00080006ff */
[----:B------:R-:W-:-:S04]  /*93a0*/  IMAD.U32 R4, RZ, RZ, UR4 ;  /* 0x00000004ff047e24 */ /* 0x000fc8000f8e00ff */
[----:B------:R-:W0:Y:S02]  /*93b0*/  SYNCS.PHASECHK.TRANS64.TRYWAIT P0, [UR6], R4 ;  /* 0x00000004ff0075a7 */ /* 0x000e240008001106 */
[----:B0-----:R-:W-:Y:S05]  /*93c0*/  @!P0 BRA `(.L_x_13) ;  /* 0x0000001c00ec8947 */ /* 0x001fea0003800000 */
.L_x_12:
[----:B------:R-:W-:Y:S01]  /*93d0*/  BAR.SYNC.DEFER_BLOCKING 0x0 ;  /* 0x0000000000007b1d */ /* 0x000fe20000010000 */
[----:B--2---:R-:W-:Y:S01]  /*93e0*/  IMAD.SHL.U32 R3, R3, 0x40, RZ ;  /* 0x0000004003037824 */ /* 0x004fe200078e00ff */
[C---:B------:R-:W-:Y:S01]  /*93f0*/  ISETP.GE.AND P0, PT, R0.reuse, UR14, PT ;  /* 0x0000000e00007c0c */ /* 0x040fe2000bf06270 */
[----:B------:R-:W-:-:S03]  /*9400*/  IMAD R0, R0, UR7, RZ ;  /* 0x0000000700007c24 */ /* 0x000fc6000f8e02ff */
[----:B------:R-:W-:-:S04]  /*9410*/  LOP3.LUT R3, R2, 0x40, R3, 0xf8, !PT ;  /* 0x0000004002037812 */ /* 0x000fc800078ef803 */
[C---:B------:R-:W-:Y:S01]  /*9420*/  LOP3.LUT R2, R3.reuse, 0x1, RZ, 0xfc, !PT ;  /* 0x0000000103027812 */ /* 0x040fe200078efcff */
[C---:B------:R-:W-:Y:S01]  /*9430*/  IMAD R69, R3.reuse, UR11, RZ ;  /* 0x0000000b03457c24 */ /* 0x040fe2000f8e02ff */
[----:B------:R-:W-:Y:S02]  /*9440*/  LOP3.LUT R68, R3, 0x3, RZ, 0xfc, !PT ;  /* 0x0000000303447812 */ /* 0x000fe400078efcff */
[----:B------:R-:W-:Y:S01]  /*9450*/  ISETP.LT.AND P4, PT, R2, UR15, !P0 ;  /* 0x0000000f02007c0c */ /* 0x000fe2000c781270 */
[----:B------:R-:W-:Y:S01]  /*9460*/  VIADD R71, R69, UR11 ;  /* 0x0000000b45477c36 */ /* 0x000fe20008000000 */
[----:B------:R-:W-:Y:S02]  /*9470*/  LEA R2, P1, R0, UR12, 0x1 ;  /* 0x0000000c00027c11 */ /* 0x000fe4000f8208ff */
[----:B------:R-:W-:Y:S01]  /*9480*/  ISETP.LT.AND P3, PT, R68, UR15, !P0 ;  /* 0x0000000f44007c0c */ /* 0x000fe2000c761270 */
[----:B------:R-:W-:Y:S01]  /*9490*/  VIADD R73, R71, UR11 ;  /* 0x0000000b47497c36 */ /* 0x000fe20008000000 */
[----:B------:R-:W-:-:S02]  /*94a0*/  LEA.HI.X.SX32 R0, R0, UR13, 0x1, P1 ;  /* 0x0000000d00007c11 */ /* 0x000fc400088f0eff */
[----:B------:R-:W-:Y:S01]  /*94b0*/  LOP3.LUT R70, R3, 0x2, RZ, 0xfc, !PT ;  /* 0x0000000203467812 */ /* 0x000fe200078efcff */
[----:B------:R-:W-:Y:S01]  /*94c0*/  VIADD R75, R73, UR11 ;  /* 0x0000000b494b7c36 */ /* 0x000fe20008000000 */
[----:B------:R-:W0:Y:S02]  /*94d0*/  @!P2 SYNCS.CCTL.IV [UR9+0x4000] ;  /* 0x00400000ff00a9b1 */ /* 0x000e240008000009 */
[----:B0-----:R-:W-:Y:S01]  /*94e0*/  BAR.SYNC.DEFER_BLOCKING 0x0 ;  /* 0x0000000000007b1d */ /* 0x001fe20000010000 */
[----:B------:R-:W-:Y:S01]  /*94f0*/  LEA R68, P1, R69, R2, 0x1 ;  /* 0x0000000245447211 */ /* 0x000fe200078208ff */
[----:B------:R-:W-:Y:S01]  /*9500*/  VIADD R77, R75, UR11 ;  /* 0x0000000b4b4d7c36 */ /* 0x000fe20008000000 */
[----:B------:R-:W-:Y:S02]  /*9510*/  ISETP.LT.AND P6, PT, R70, UR15, !P0 ;  /* 0x0000000f46007c0c */ /* 0x000fe4000c7c1270 */
[----:B------:R-:W-:Y:S01]  /*9520*/  LEA.HI.X.SX32 R69, R69, R0, 0x1, P1 ;  /* 0x0000000045457211 */ /* 0x000fe200008f0eff */
[----:B------:R-:W-:Y:S01]  /*9530*/  VIADD R79, R77, UR11 ;  /* 0x0000000b4d4f7c36 */ /* 0x000fe20008000000 */
[----:B------:R-:W-:Y:S01]  /*9540*/  LEA R70, P1, R73, R2, 0x1 ;  /* 0x0000000249467211 */ /* 0x000fe200078208ff */
[----:B------:R-:W0:Y:S01]  /*9550*/  LDTM.x64 R4, tmem[UR10] ;  /* 0x0000000a000479ee */ /* 0x000e220008340000 */
[----:B------:R-:W-:Y:S01]  /*9560*/  LOP3.LUT R86, R3, 0x5, RZ, 0xfc, !PT ;  /* 0x0000000503567812 */ /* 0x000fe200078efcff */
[----:B------:R-:W-:Y:S01]  /*9570*/  VIADD R81, R79, UR11 ;  /* 0x0000000b4f517c36 */ /* 0x000fe20008000000 */
[----:B------:R-:W-:-:S03]  /*9580*/  LOP3.LUT R87, R3, 0x4, RZ, 0xfc, !PT ;  /* 0x0000000403577812 */ /* 0x000fc600078efcff */
[----:B------:R-:W-:-:S04]  /*9590*/  VIADD R83, R81, UR11 ;  /* 0x0000000b51537c36 */ /* 0x000fc80008000000 */
[----:B------:R-:W-:Y:S01]  /*95a0*/  VIADD R85, R83, UR11 ;  /* 0x0000000b53557c36 */ /* 0x000fe20008000000 */
[----:B------:R-:W1:Y:S01]  /*95b0*/  @!P2 SYNCS.CCTL.IV [UR9+0x4008] ;  /* 0x00400800ff00a9b1 */ /* 0x000e620008000009 */
[----:B------:R-:W-:Y:S01]  /*95c0*/  LEA R74, P2, R77, R2, 0x1 ;  /* 0x000000024d4a7211 */ /* 0x000fe200078408ff */
[----:B------:R-:W-:Y:S01]  /*95d0*/  NOP ;  /* 0x0000000000007918 */ /* 0x000fe20000000000 */
[----:B0-----:R-:W-:Y:S02]  /*95e0*/  F2FP.F16.F32.PACK_AB R84, R5, R4 ;  /* 0x000000040554723e */ /* 0x001fe400000000ff */
[----:B------:R-:W-:Y:S02]  /*95f0*/  LEA R4, P5, R71, R2, 0x1 ;  /* 0x0000000247047211 */ /* 0x000fe400078a08ff */
[----:B------:R-:W-:Y:S02]  /*9600*/  F2FP.F16.F32.PACK_AB R6, R7, R6 ;  /* 0x000000060706723e */ /* 0x000fe400000000ff */
[----:B------:R-:W-:-:S02]  /*9610*/  LEA.HI.X.SX32 R5, R71, R0, 0x1, P5 ;  /* 0x0000000047057211 */ /* 0x000fc400028f0eff */
[----:B------:R-:W-:Y:S02]  /*9620*/  LEA R72, P5, R75, R2, 0x1 ;  /* 0x000000024b487211 */ /* 0x000fe400078a08ff */
[-C--:B------:R-:W-:Y:S02]  /*9630*/  LEA.HI.X.SX32 R71, R73, R0.reuse, 0x1, P1 ;  /* 0x0000000049477211 */ /* 0x080fe400008f0eff */
[----:B------:R-:W-:Y:S02]  /*9640*/  ISETP.LT.AND P1, PT, R3, UR15, !P0 ;  /* 0x0000000f03007c0c */ /* 0x000fe4000c721270 */
[----:B------:R-:W-:Y:S02]  /*9650*/  LEA.HI.X.SX32 R73, R75, R0, 0x1, P5 ;  /* 0x000000004b497211 */ /* 0x000fe400028f0eff */
[----:B------:R-:W-:Y:S02]  /*9660*/  LEA R76, P5, R79, R2, 0x1 ;  /* 0x000000024f4c7211 */ /* 0x000fe400078a08ff */
[----:B------:R-:W-:-:S02]  /*9670*/  LEA.HI.X.SX32 R75, R77, R0, 0x1, P2 ;  /* 0x000000004d4b7211 */ /* 0x000fc400010f0eff */
[----:B------:R-:W-:Y:S02]  /*9680*/  LEA R78, P2, R81, R2, 0x1 ;  /* 0x00000002514e7211 */ /* 0x000fe400078408ff */
[----:B------:R-:W-:Y:S02]  /*9690*/  LEA.HI.X.SX32 R77, R79, R0, 0x1, P5 ;  /* 0x000000004f4d7211 */ /* 0x000fe400028f0eff */
[----:B------:R-:W-:Y:S01]  /*96a0*/  LEA R80, P5, R83, R2, 0x1 ;  /* 0x0000000253507211 */ /* 0x000fe200078a08ff */
[----:B------:R0:W-:Y:S01]  /*96b0*/  @P1 STG.E.U16 desc[UR22][R68.64], R84 ;  /* 0x0000005444001986 */ /* 0x0001e2000c101516 */
[----:B------:R-:W-:Y:S02]  /*96c0*/  LEA.HI.X.SX32 R79, R81, R0, 0x1, P2 ;  /* 0x00000000514f7211 */ /* 0x000fe400010f0eff */
[----:B------:R-:W-:Y:S02]  /*96d0*/  LEA R82, P2, R85, R2, 0x1 ;  /* 0x0000000255527211 */ /* 0x000fe400078408ff */
[----:B------:R-:W-:-:S02]  /*96e0*/  LEA.HI.X.SX32 R81, R83, R0, 0x1, P5 ;  /* 0x0000000053517211 */ /* 0x000fc400028f0eff */
[C---:B------:R-:W-:Y:S01]  /*96f0*/  LEA.HI.X.SX32 R83, R85.reuse, R0, 0x1, P2 ;  /* 0x0000000055537211 */ /* 0x040fe200010f0eff */
[----:B------:R-:W-:Y:S01]  /*9700*/  VIADD R85, R85, UR11 ;  /* 0x0000000b55557c36 */ /* 0x000fe20008000000 */
[----:B------:R-:W-:Y:S02]  /*9710*/  ISETP.LT.AND P2, PT, R86, UR15, !P0 ;  /* 0x0000000f56007c0c */ /* 0x000fe4000c741270 */
[----:B------:R-:W-:Y:S02]  /*9720*/  ISETP.LT.AND P5, PT, R87, UR15, !P0 ;  /* 0x0000000f57007c0c */ /* 0x000fe4000c7a1270 */
[----:B------:R-:W-:Y:S02]  /*9730*/  LOP3.LUT R86, R3, 0x6, RZ, 0xfc, !PT ;  /* 0x0000000603567812 */ /* 0x000fe400078efcff */
[----:B0-----:R-:W-:Y:S02]  /*9740*/  PRMT R69, R84, 0x7632, R69 ;  /* 0x0000763254457816 */ /* 0x001fe40000000045 */
[----:B------:R-:W-:-:S02]  /*9750*/  ISETP.LT.AND P1, PT, R86, UR15, !P0 ;  /* 0x0000000f56007c0c */ /* 0x000fc4000c721270 */
[----:B------:R-:W-:Y:S01]  /*9760*/  PRMT R86, R6, 0x7610, R86 ;  /* 0x0000761006567816 */ /* 0x000fe20000000056 */
[----:B------:R0:W-:Y:S01]  /*9770*/  @P4 STG.E.U16 desc[UR22][R4.64], R69 ;  /* 0x0000004504004986 */ /* 0x0001e2000c101516 */
[----:B------:R-:W-:Y:S02]  /*9780*/  LOP3.LUT R7, R3, 0x7, RZ, 0xfc, !PT ;  /* 0x0000000703077812 */ /* 0x000fe400078efcff */
[----:B------:R-:W-:Y:S01]  /*9790*/  F2FP.F16.F32.PACK_AB R8, R9, R8 ;  /* 0x000000080908723e */ /* 0x000fe200000000ff */
[----:B------:R-:W-:Y:S01]  /*97a0*/  @P6 STG.E.U16 desc[UR22][R70.64], R86 ;  /* 0x0000005646006986 */ /* 0x000fe2000c101516 */
[----:B------:R-:W-:Y:S02]  /*97b0*/  ISETP.LT.AND P4, PT, R7, UR15, !P0 ;  /* 0x0000000f07007c0c */ /* 0x000fe4000c781270 */
[----:B------:R-:W-:Y:S02]  /*97c0*/  F2FP.F16.F32.PACK_AB R10, R11, R10 ;  /* 0x0000000a0b0a723e */ /* 0x000fe400000000ff */
[----:B------:R-:W-:-:S02]  /*97d0*/  LOP3.LUT R7, R3, 0x8, RZ, 0xfc, !PT ;  /* 0x0000000803077812 */ /* 0x000fc400078efcff */
[----:B------:R-:W-:Y:S02]  /*97e0*/  F2FP.F16.F32.PACK_AB R12, R13, R12 ;  /* 0x0000000c0d0c723e */ /* 0x000fe400000000ff */
[----:B0-----:R-:W-:Y:S02]  /*97f0*/  PRMT R5, R6, 0x7632, R5 ;  /* 0x0000763206057816 */ /* 0x001fe40000000005 */
[C---:B------:R-:W-:Y:S02]  /*9800*/  LOP3.LUT R6, R3.reuse, 0x9, RZ, 0xfc, !PT ;  /* 0x0000000903067812 */ /* 0x040fe400078efcff */
[----:B------:R-:W-:Y:S01]  /*9810*/  LOP3.LUT R4, R3, 0xa, RZ, 0xfc, !PT ;  /* 0x0000000a03047812 */ /* 0x000fe200078efcff */
[----:B------:R0:W-:Y:S01]  /*9820*/  @P3 STG.E.U16 desc[UR22][R72.64], R5 ;  /* 0x0000000548003986 */ /* 0x0001e2000c101516 */
[----:B------:R-:W-:Y:S02]  /*9830*/  ISETP.LT.AND P3, PT, R6, UR15, !P0 ;  /* 0x0000000f06007c0c */ /* 0x000fe4000c761270 */
[----:B------:R-:W-:Y:S01]  /*9840*/  PRMT R6, R8, 0x7632, R6 ;  /* 0x0000763208067816 */ /* 0x000fe20000000006 */
[----:B------:R-:W-:Y:S01]  /*9850*/  @P5 STG.E.U16 desc[UR22][R74.64], R8 ;  /* 0x000000084a005986 */ /* 0x000fe2000c101516 */
[----:B------:R-:W-:-:S02]  /*9860*/  ISETP.LT.AND P5, PT, R4, UR15, !P0 ;  /* 0x0000000f04007c0c */ /* 0x000fc4000c7a1270 */
[----:B------:R-:W-:Y:S01]  /*9870*/  LOP3.LUT R4, R3, 0xb, RZ, 0xfc, !PT ;  /* 0x0000000b03047812 */ /* 0x000fe200078efcff */
[----:B------:R2:W-:Y:S01]  /*9880*/  @P2 STG.E.U16 desc[UR22][R76.64], R6 ;  /* 0x000000064c002986 */ /* 0x0005e2000c101516 */
[----:B------:R-:W-:Y:S02]  /*9890*/  ISETP.LT.AND P6, PT, R7, UR15, !P0 ;  /* 0x0000000f07007c0c */ /* 0x000fe4000c7c1270 */
[----:B------:R-:W-:Y:S01]  /*98a0*/  ISETP.LT.AND P2, PT, R4, UR15, !P0 ;  /* 0x0000000f04007c0c */ /* 0x000fe2000c741270 */
[----:B------:R3:W-:Y:S01]  /*98b0*/  @P1 STG.E.U16 desc[UR22][R78.64], R10 ;  /* 0x0000000a4e001986 */ /* 0x0007e2000c101516 */
[----:B0-----:R-:W-:Y:S02]  /*98c0*/  PRMT R5, R10, 0x7632, R5 ;  /* 0x000076320a057816 */ /* 0x001fe40000000005 */
[----:B------:R-:W-:Y:S02]  /*98d0*/  LOP3.LUT R4, R3, 0xc, RZ, 0xfc, !PT ;  /* 0x0000000c03047812 */ /* 0x000fe400078efcff */
[----:B------:R-:W-:Y:S01]  /*98e0*/  PRMT R9, R12, 0x7632, R9 ;  /* 0x000076320c097816 */ /* 0x000fe20000000009 */
[----:B------:R0:W-:Y:S01]  /*98f0*/  @P4 STG.E.U16 desc[UR22][R80.64], R5 ;  /* 0x0000000550004986 */ /* 0x0001e2000c101516 */
[----:B------:R-:W-:-:S02]  /*9900*/  ISETP.LT.AND P1, PT, R4, UR15, !P0 ;  /* 0x0000000f04007c0c */ /* 0x000fc4000c721270 */
[----:B------:R-:W-:Y:S01]  /*9910*/  LEA R4, P4, R85, R2, 0x1 ;  /* 0x0000000255047211 */ /* 0x000fe200078808ff */
[----:B------:R4:W-:Y:S01]  /*9920*/  @P6 STG.E.U16 desc[UR22][R82.64], R12 ;  /* 0x0000000c52006986 */ /* 0x0009e2000c101516 */
[C---:B--2---:R-:W-:Y:S02]  /*9930*/  LOP3.LUT R6, R3.reuse, 0xd, RZ, 0xfc, !PT ;  /* 0x0000000d03067812 */ /* 0x044fe400078efcff */
[----:B------:R-:W-:Y:S02]  /*9940*/  LOP3.LUT R7, R3, 0xe, RZ, 0xfc, !PT ;  /* 0x0000000e03077812 */ /* 0x000fe400078efcff */
[----:B------:R-:W-:Y:S02]  /*9950*/  F2FP.F16.F32.PACK_AB R14, R15, R14 ;  /* 0x0000000e0f0e723e */ /* 0x000fe400000000ff */
[----:B---3--:R-:W-:Y:S02]  /*9960*/  LOP3.LUT R10, R3, 0xf, RZ, 0xfc, !PT ;  /* 0x0000000f030a7812 */ /* 0x008fe400078efcff */
[C---:B0-----:R-:W-:Y:S01]  /*9970*/  LEA.HI.X.SX32 R5, R85.reuse, R0, 0x1, P4 ;  /* 0x0000000055057211 */ /* 0x041fe200020f0eff */
[----:B------:R-:W-:Y:S01]  /*9980*/  VIADD R85, R85, UR11 ;  /* 0x0000000b55557c36 */ /* 0x000fe20008000000 */
[----:B------:R-:W-:-:S02]  /*9990*/  ISETP.LT.AND P4, PT, R6, UR15, !P0 ;  /* 0x0000000f06007c0c */ /* 0x000fc4000c781270 */
[----:B----4-:R-:W-:Y:S01]  /*99a0*/  PRMT R12, R14, 0x7632, R12 ;  /* 0x000076320e0c7816 */ /* 0x010fe2000000000c */
[C---:B------:R-:W-:Y:S01]  /*99b0*/  VIADD R11, R85.reuse, UR11 ;  /* 0x0000000b550b7c36 */ /* 0x040fe20008000000 */
[----:B------:R-:W-:Y:S01]  /*99c0*/  LEA R6, P6, R85, R2, 0x1 ;  /* 0x0000000255067211 */ /* 0x000fe200078c08ff */
[----:B------:R0:W-:Y:S01]  /*99d0*/  @P3 STG.E.U16 desc[UR22][R4.64], R9 ;  /* 0x0000000904003986 */ /* 0x0001e2000c101516 */
[----:B------:R-:W-:Y:S02]  /*99e0*/  ISETP.LT.AND P3, PT, R7, UR15, !P0 ;  /* 0x0000000f07007c0c */ /* 0x000fe4000c761270 */
[----:B------:R-:W-:Y:S02]  /*99f0*/  LEA.HI.X.SX32 R7, R85, R0, 0x1, P6 ;  /* 0x0000000055077211 */ /* 0x000fe400030f0eff */
[----:B------:R-:W-:Y:S02]  /*9a00*/  LEA R8, P6, R11, R2, 0x1 ;  /* 0x000000020b087211 */ /* 0x000fe400078c08ff */
[----:B------:R-:W-:Y:S01]  /*9a10*/  F2FP.F16.F32.PACK_AB R16, R17, R16 ;  /* 0x000000101110723e */ /* 0x000fe200000000ff */
[----:B------:R2:W-:Y:S01]  /*9a20*/  @P5 STG.E.U16 desc[UR22][R6.64], R14 ;  /* 0x0000000e06005986 */ /* 0x0005e2000c101516 */
[----:B------:R-:W-:-:S02]  /*9a30*/  ISETP.LT.AND P5, PT, R10, UR15, !P0 ;  /* 0x0000000f0a007c0c */ /* 0x000fc4000c7a1270 */
[----:B------:R-:W-:Y:S02]  /*9a40*/  F2FP.F16.F32.PACK_AB R18, R19, R18 ;  /* 0x000000121312723e */ /* 0x000fe400000000ff */
[C---:B0-----:R-:W-:Y:S01]  /*9a50*/  LEA.HI.X.SX32 R9, R11.reuse, R0, 0x1, P6 ;  /* 0x000000000b097211 */ /* 0x041fe200030f0eff */
[----:B------:R-:W-:Y:S01]  /*9a60*/  VIADD R11, R11, UR11 ;  /* 0x0000000b0b0b7c36 */ /* 0x000fe20008000000 */
[----:B------:R-:W-:Y:S02]  /*9a70*/  LOP3.LUT R5, R3, 0x10, RZ, 0xfc, !PT ;  /* 0x0000001003057812 */ /* 0x000fe400078efcff */
[----:B------:R-:W-:Y:S01]  /*9a80*/  F2FP.F16.F32.PACK_AB R20, R21, R20 ;  /* 0x000000141514723e */ /* 0x000fe200000000ff */
[C---:B------:R-:W-:Y:S01]  /*9a90*/  VIADD R13, R11.reuse, UR11 ;  /* 0x0000000b0b0d7c36 */ /* 0x040fe20008000000 */
[----:B------:R-:W-:Y:S01]  /*9aa0*/  LEA R4, P6, R11, R2, 0x1 ;  /* 0x000000020b047211 */ /* 0x000fe200078c08ff */
[----:B------:R0:W-:Y:S01]  /*9ab0*/  @P2 STG.E.U16 desc[UR22][R8.64], R12 ;  /* 0x0000000c08002986 */ /* 0x0001e2000c101516 */
[----:B------:R-:W-:-:S02]  /*9ac0*/  ISETP.LT.AND P2, PT, R5, UR15, !P0 ;  /* 0x0000000f05007c0c */ /* 0x000fc4000c741270 */
[----:B------:R-:W-:Y:S02]  /*9ad0*/  LEA.HI.X.SX32 R5, R11, R0, 0x1, P6 ;  /* 0x000000000b057211 */ /* 0x000fe400030f0eff */
[----:B------:R-:W-:Y:S02]  /*9ae0*/  LEA R10, P6, R13, R2, 0x1 ;  /* 0x000000020d0a7211 */ /* 0x000fe400078c08ff */
[----:B--2---:R-:W-:Y:S01]  /*9af0*/  LOP3.LUT R6, R3, 0x11, RZ, 0xfc, !PT ;  /* 0x0000001103067812 */ /* 0x004fe200078efcff */
[----:B------:R2:W-:Y:S01]  /*9b00*/  @P1 STG.E.U16 desc[UR22][R4.64], R16 ;  /* 0x0000001004001986 */ /* 0x0005e2000c101516 */
[C---:B------:R-:W-:Y:S01]  /*9b10*/  LEA.HI.X.SX32 R11, R13.reuse, R0, 0x1, P6 ;  /* 0x000000000d0b7211 */ /* 0x040fe200030f0eff */
[----:B------:R-:W-:Y:S01]  /*9b20*/  VIADD R13, R13, UR11 ;  /* 0x0000000b0d0d7c36 */ /* 0x000fe20008000000 */
[----:B------:R-:W-:Y:S02]  /*9b30*/  ISETP.LT.AND P1, PT, R6, UR15, !P0 ;  /* 0x0000000f06007c0c */ /* 0x000fe4000c721270 */
[----:B0-----:R-:W-:Y:S01]  /*9b40*/  PRMT R9, R16, 0x7632, R9 ;  /* 0x0000763210097816 */ /* 0x001fe20000000009 */
[----:B------:R-:W-:Y:S01]  /*9b50*/  VIADD R15, R13, UR11 ;  /* 0x0000000b0d0f7c36 */ /* 0x000fe20008000000 */
[----:B------:R-:W-:-:S02]  /*9b60*/  LOP3.LUT R7, R3, 0x12, RZ, 0xfc, !PT ;  /* 0x0000001203077812 */ /* 0x000fc400078efcff */
[----:B------:R-:W-:Y:S01]  /*9b70*/  LEA R6, P6, R13, R2, 0x1 ;  /* 0x000000020d067211 */ /* 0x000fe200078c08ff */
[----:B------:R0:W-:Y:S01]  /*9b80*/  @P4 STG.E.U16 desc[UR22][R10.64], R9 ;  /* 0x000000090a004986 */ /* 0x0001e2000c101516 */
[----:B------:R-:W-:Y:S02]  /*9b90*/  ISETP.LT.AND P4, PT, R7, UR15, !P0 ;  /* 0x0000000f07007c0c */ /* 0x000fe4000c781270 */
[----:B------:R-:W-:Y:S02]  /*9ba0*/  LEA.HI.X.SX32 R7, R13, R0, 0x1, P6 ;  /* 0x000000000d077211 */ /* 0x000fe400030f0eff */
[----:B------:R-:W-:Y:S02]  /*9bb0*/  LEA R8, P6, R15, R2, 0x1 ;  /* 0x000000020f087211 */ /* 0x000fe400078c08ff */
[C---:B--2---:R-:W-:Y:S01]  /*9bc0*/  LOP3.LUT R4, R3.reuse, 0x13, RZ, 0xfc, !PT ;  /* 0x0000001303047812 */ /* 0x044fe200078efcff */
[----:B------:R2:W-:Y:S01]  /*9bd0*/  @P3 STG.E.U16 desc[UR22][R6.64], R18 ;  /* 0x0000001206003986 */ /* 0x0005e2000c101516 */
[----:B------:R-:W-:-:S02]  /*9be0*/  LOP3.LUT R5, R3, 0x14, RZ, 0xfc, !PT ;  /* 0x0000001403057812 */ /* 0x000fc400078efcff */
[----:B------:R-:W-:Y:S02]  /*9bf0*/  ISETP.LT.AND P3, PT, R4, UR15, !P0 ;  /* 0x0000000f04007c0c */ /* 0x000fe4000c761270 */
[C---:B0-----:R-:W-:Y:S01]  /*9c00*/  LEA.HI.X.SX32 R9, R15.reuse, R0, 0x1, P6 ;  /* 0x000000000f097211 */ /* 0x041fe200030f0eff */
[----:B------:R-:W-:Y:S01]  /*9c10*/  VIADD R15, R15, UR11 ;  /* 0x0000000b0f0f7c36 */ /* 0x000fe20008000000 */
[----:B------:R-:W-:Y:S02]  /*9c20*/  PRMT R11, R18, 0x7632, R11 ;  /* 0x00007632120b7816 */ /* 0x000fe4000000000b */
[----:B------:R-:W-:Y:S01]  /*9c30*/  F2FP.F16.F32.PACK_AB R22, R23, R22 ;  /* 0x000000161716723e */ /* 0x000fe200000000ff */
[C---:B------:R-:W-:Y:S01]  /*9c40*/  VIADD R13, R15.reuse, UR11 ;  /* 0x0000000b0f0d7c36 */ /* 0x040fe20008000000 */
[----:B------:R-:W-:Y:S01]  /*9c50*/  LEA R4, P6, R15, R2, 0x1 ;  /* 0x000000020f047211 */ /* 0x000fe200078c08ff */
[----:B------:R0:W-:Y:S01]  /*9c60*/  @P5 STG.E.U16 desc[UR22][R8.64], R11 ;  /* 0x0000000b08005986 */ /* 0x0001e2000c101516 */
[----:B------:R-:W-:-:S02]  /*9c70*/  ISETP.LT.AND P5, PT, R5, UR15, !P0 ;  /* 0x0000000f05007c0c */ /* 0x000fc4000c7a1270 */
[----:B------:R-:W-:Y:S02]  /*9c80*/  LEA.HI.X.SX32 R5, R15, R0, 0x1, P6 ;  /* 0x000000000f057211 */ /* 0x000fe400030f0eff */
[----:B------:R-:W-:Y:S02]  /*9c90*/  LEA R10, P6, R13, R2, 0x1 ;  /* 0x000000020d0a7211 */ /* 0x000fe400078c08ff */
[C---:B--2---:R-:W-:Y:S01]  /*9ca0*/  LOP3.LUT R6, R3.reuse, 0x15, RZ, 0xfc, !PT ;  /* 0x0000001503067812 */ /* 0x044fe200078efcff */
[----:B------:R2:W-:Y:S01]  /*9cb0*/  @P2 STG.E.U16 desc[UR22][R4.64], R20 ;  /* 0x0000001404002986 */ /* 0x0005e2000c101516 */
[----:B------:R-:W-:Y:S02]  /*9cc0*/  LOP3.LUT R7, R3, 0x16, RZ, 0xfc, !PT ;  /* 0x0000001603077812 */ /* 0x000fe400078efcff */
[----:B------:R-:W-:Y:S02]  /*9cd0*/  ISETP.LT.AND P2, PT, R6, UR15, !P0 ;  /* 0x0000000f06007c0c */ /* 0x000fe4000c741270 */
[C---:B0-----:R-:W-:Y:S01]  /*9ce0*/  LEA.HI.X.SX32 R11, R13.reuse, R0, 0x1, P6 ;  /* 0x000000000d0b7211 */ /* 0x041fe200030f0eff */
[----:B------:R-:W-:Y:S01]  /*9cf0*/  VIADD R13, R13, UR11 ;  /* 0x0000000b0d0d7c36 */ /* 0x000fe20008000000 */
[----:B------:R-:W-:-:S02]  /*9d00*/  PRMT R9, R20, 0x7632, R9 ;  /* 0x0000763214097816 */ /* 0x000fc40000000009 */
[----:B------:R-:W-:Y:S01]  /*9d10*/  F2FP.F16.F32.PACK_AB R24, R25, R24 ;  /* 0x000000181918723e */ /* 0x000fe200000000ff */
[C---:B------:R-:W-:Y:S01]  /*9d20*/  VIADD R15, R13.reuse, UR11 ;  /* 0x0000000b0d0f7c36 */ /* 0x040fe20008000000 */
        /* <DEDUP_REMOVED lines=232> */
[----:B------:R-:W-:Y:S02]  /*abb0*/  F2FP.F16.F32.PACK_AB R58, R59, R58 ;  /* 0x0000003a3b3a723e */ /* 0x000fe400000000ff */
[C---:B0-----:R-:W-:Y:S01]  /*abc0*/  LEA.HI.X.SX32 R9, R15.reuse, R0, 0x1, P6 ;  /* 0x000000000f097211 */ /* 0x041fe200030f0eff */
[----:B------:R-:W-:Y:S01]  /*abd0*/  VIADD R15, R15, UR11 ;  /* 0x0000000b0f0f7c36 */ /* 0x000fe20008000000 */
[----:B------:R-:W-:Y:S02]  /*abe0*/  PRMT R11, R54, 0x7632, R11 ;  /* 0x00007632360b7816 */ /* 0x000fe4000000000b */
[----:B------:R-:W-:Y:S01]  /*abf0*/  ISETP.LT.AND P6, PT, R4, UR15, !P0 ;  /* 0x0000000f04007c0c */ /* 0x000fe2000c7c1270 */
[C---:B------:R-:W-:Y:S01]  /*ac00*/  VIADD R13, R15.reuse, UR11 ;  /* 0x0000000b0f0d7c36 */ /* 0x040fe20008000000 */
[----:B------:R-:W-:Y:S01]  /*ac10*/  LEA R4, P5, R15, R2, 0x1 ;  /* 0x000000020f047211 */ /* 0x000fe200078a08ff */
[----:B------:R0:W-:Y:S01]  /*ac20*/  @P2 STG.E.U16 desc[UR22][R8.64], R11 ;  /* 0x0000000b08002986 */ /* 0x0001e2000c101516 */
[----:B------:R-:W-:-:S02]  /*ac30*/  ISETP.LT.AND P2, PT, R5, UR15, !P0 ;  /* 0x0000000f05007c0c */ /* 0x000fc4000c741270 */
[----:B------:R-:W-:Y:S02]  /*ac40*/  LEA.HI.X.SX32 R5, R15, R0, 0x1, P5 ;  /* 0x000000000f057211 */ /* 0x000fe400028f0eff */
[----:B------:R-:W-:Y:S02]  /*ac50*/  LEA R10, P5, R13, R2, 0x1 ;  /* 0x000000020d0a7211 */ /* 0x000fe400078a08ff */
[----:B--2---:R-:W-:Y:S01]  /*ac60*/  PRMT R7, R56, 0x7632, R7 ;  /* 0x0000763238077816 */ /* 0x004fe20000000007 */
[----:B------:R-:W-:Y:S01]  /*ac70*/  @P1 STG.E.U16 desc[UR22][R4.64], R56 ;  /* 0x0000003804001986 */ /* 0x000fe2000c101516 */
[----:B------:R-:W-:Y:S02]  /*ac80*/  LOP3.LUT R6, R3, 0x39, RZ, 0xfc, !PT ;  /* 0x0000003903067812 */ /* 0x000fe400078efcff */
[----:B------:R-:W-:Y:S02]  /*ac90*/  F2FP.F16.F32.PACK_AB R60, R61, R60 ;  /* 0x0000003c3d3c723e */ /* 0x000fe400000000ff */
[C---:B0-----:R-:W-:Y:S01]  /*aca0*/  LEA.HI.X.SX32 R11, R13.reuse, R0, 0x1, P5 ;  /* 0x000000000d0b7211 */ /* 0x041fe200028f0eff */
[----:B------:R-:W-:Y:S01]  /*acb0*/  VIADD R13, R13, UR11 ;  /* 0x0000000b0d0d7c36 */ /* 0x000fe20008000000 */
[----:B------:R-:W-:-:S02]  /*acc0*/  ISETP.LT.AND P1, PT, R6, UR15, !P0 ;  /* 0x0000000f06007c0c */ /* 0x000fc4000c721270 */
[----:B------:R-:W-:Y:S01]  /*acd0*/  LOP3.LUT R9, R3, 0x3a, RZ, 0xfc, !PT ;  /* 0x0000003a03097812 */ /* 0x000fe200078efcff */
[----:B------:R0:W-:Y:S01]  /*ace0*/  @P4 STG.E.U16 desc[UR22][R10.64], R7 ;  /* 0x000000070a004986 */ /* 0x0001e2000c101516 */
[----:B------:R-:W-:Y:S02]  /*acf0*/  LEA R6, P4, R13, R2, 0x1 ;  /* 0x000000020d067211 */ /* 0x000fe400078808ff */
[----:B------:R-:W-:Y:S02]  /*ad00*/  ISETP.LT.AND P5, PT, R9, UR15, !P0 ;  /* 0x0000000f09007c0c */ /* 0x000fe4000c7a1270 */
[C---:B------:R-:W-:Y:S02]  /*ad10*/  LOP3.LUT R8, R3.reuse, 0x3b, RZ, 0xfc, !PT ;  /* 0x0000003b03087812 */ /* 0x040fe400078efcff */
[----:B------:R-:W-:Y:S02]  /*ad20*/  LOP3.LUT R14, R3, 0x3e, RZ, 0xfc, !PT ;  /* 0x0000003e030e7812 */ /* 0x000fe400078efcff */
[----:B------:R-:W-:-:S02]  /*ad30*/  F2FP.F16.F32.PACK_AB R62, R63, R62 ;  /* 0x0000003e3f3e723e */ /* 0x000fc400000000ff */
[----:B------:R-:W-:Y:S02]  /*ad40*/  F2FP.F16.F32.PACK_AB R64, R65, R64 ;  /* 0x000000404140723e */ /* 0x000fe400000000ff */
[C---:B0-----:R-:W-:Y:S01]  /*ad50*/  LEA.HI.X.SX32 R7, R13.reuse, R0, 0x1, P4 ;  /* 0x000000000d077211 */ /* 0x041fe200020f0eff */
[----:B------:R-:W-:Y:S01]  /*ad60*/  VIADD R13, R13, UR11 ;  /* 0x0000000b0d0d7c36 */ /* 0x000fe20008000000 */
[----:B------:R-:W-:Y:S02]  /*ad70*/  ISETP.LT.AND P4, PT, R8, UR15, !P0 ;  /* 0x0000000f08007c0c */ /* 0x000fe4000c781270 */
[----:B------:R-:W-:Y:S01]  /*ad80*/  LOP3.LUT R10, R3, 0x3c, RZ, 0xfc, !PT ;  /* 0x0000003c030a7812 */ /* 0x000fe200078efcff */
[----:B------:R0:W-:Y:S01]  /*ad90*/  @P3 STG.E.U16 desc[UR22][R6.64], R58 ;  /* 0x0000003a06003986 */ /* 0x0001e2000c101516 */
[C---:B------:R-:W-:Y:S01]  /*ada0*/  LEA R4, P3, R13.reuse, R2, 0x1 ;  /* 0x000000020d047211 */ /* 0x040fe200078608ff */
[----:B------:R-:W-:Y:S01]  /*adb0*/  VIADD R9, R13, UR11 ;  /* 0x0000000b0d097c36 */ /* 0x000fe20008000000 */
[----:B------:R-:W-:-:S02]  /*adc0*/  F2FP.F16.F32.PACK_AB R66, R67, R66 ;  /* 0x000000424342723e */ /* 0x000fc400000000ff */
[----:B------:R-:W-:Y:S01]  /*add0*/  LEA.HI.X.SX32 R5, R13, R0, 0x1, P3 ;  /* 0x000000000d057211 */ /* 0x000fe200018f0eff */
[C---:B------:R-:W-:Y:S01]  /*ade0*/  VIADD R11, R9.reuse, UR11 ;  /* 0x0000000b090b7c36 */ /* 0x040fe20008000000 */
[----:B------:R-:W-:-:S03]  /*adf0*/  LEA R8, P3, R9, R2, 0x1 ;  /* 0x0000000209087211 */ /* 0x000fc600078608ff */
[----:B------:R-:W-:Y:S01]  /*ae00*/  VIADD R13, R11, UR11 ;  /* 0x0000000b0b0d7c36 */ /* 0x000fe20008000000 */
[----:B------:R-:W-:Y:S02]  /*ae10*/  LEA.HI.X.SX32 R9, R9, R0, 0x1, P3 ;  /* 0x0000000009097211 */ /* 0x000fe400018f0eff */
[----:B0-----:R-:W-:Y:S01]  /*ae20*/  PRMT R7, R58, 0x7632, R7 ;  /* 0x000076323a077816 */ /* 0x001fe20000000007 */
[----:B------:R-:W-:Y:S01]  /*ae30*/  VIADD R15, R13, UR11 ;  /* 0x0000000b0d0f7c36 */ /* 0x000fe20008000000 */
[----:B------:R-:W-:Y:S02]  /*ae40*/  ISETP.LT.AND P3, PT, R10, UR15, !P0 ;  /* 0x0000000f0a007c0c */ /* 0x000fe4000c761270 */
[----:B------:R-:W-:Y:S01]  /*ae50*/  LOP3.LUT R10, R3, 0x3d, RZ, 0xfc, !PT ;  /* 0x0000003d030a7812 */ /* 0x000fe200078efcff */
[----:B------:R0:W-:Y:S01]  /*ae60*/  @P6 STG.E.U16 desc[UR22][R4.64], R7 ;  /* 0x0000000704006986 */ /* 0x0001e2000c101516 */
[----:B------:R-:W-:Y:S01]  /*ae70*/  LEA R6, P6, R11, R2, 0x1 ;  /* 0x000000020b067211 */ /* 0x000fe200078c08ff */
[----:B------:R-:W-:-:S02]  /*ae80*/  VIADD R17, R15, UR11 ;  /* 0x0000000b0f117c36 */ /* 0x000fc40008000000 */
[----:B------:R2:W-:Y:S01]  /*ae90*/  @P2 STG.E.U16 desc[UR22][R8.64], R60 ;  /* 0x0000003c08002986 */ /* 0x0005e2000c101516 */
[----:B------:R-:W-:Y:S02]  /*aea0*/  ISETP.LT.AND P2, PT, R10, UR15, !P0 ;  /* 0x0000000f0a007c0c */ /* 0x000fe4000c741270 */
[----:B0-----:R-:W-:Y:S02]  /*aeb0*/  LEA.HI.X.SX32 R7, R11, R0, 0x1, P6 ;  /* 0x000000000b077211 */ /* 0x001fe400030f0eff */
[----:B------:R-:W-:Y:S02]  /*aec0*/  PRMT R5, R60, 0x7632, R5 ;  /* 0x000076323c057816 */ /* 0x000fe40000000005 */
[----:B------:R-:W-:-:S03]  /*aed0*/  LEA R10, P6, R13, R2, 0x1 ;  /* 0x000000020d0a7211 */ /* 0x000fc600078c08ff */
[----:B------:R0:W-:Y:S01]  /*aee0*/  @P1 STG.E.U16 desc[UR22][R6.64], R5 ;  /* 0x0000000506001986 */ /* 0x0001e2000c101516 */
[----:B------:R-:W-:Y:S01]  /*aef0*/  LEA.HI.X.SX32 R11, R13, R0, 0x1, P6 ;  /* 0x000000000d0b7211 */ /* 0x000fe200030f0eff */
[----:B------:R-:W-:Y:S01]  /*af00*/  VIADD R13, R17, UR11 ;  /* 0x0000000b110d7c36 */ /* 0x000fe20008000000 */
[-C--:B------:R-:W-:Y:S02]  /*af10*/  LEA R4, P1, R15, R2.reuse, 0x1 ;  /* 0x000000020f047211 */ /* 0x080fe400078208ff */
[C---:B--2---:R-:W-:Y:S01]  /*af20*/  LEA R8, P6, R17.reuse, R2, 0x1 ;  /* 0x0000000211087211 */ /* 0x044fe200078c08ff */
[----:B------:R-:W-:Y:S03]  /*af30*/  @P5 STG.E.U16 desc[UR22][R10.64], R62 ;  /* 0x0000003e0a005986 */ /* 0x000fe6000c101516 */
[----:B------:R-:W-:Y:S02]  /*af40*/  LEA.HI.X.SX32 R9, R17, R0, 0x1, P6 ;  /* 0x0000000011097211 */ /* 0x000fe400030f0eff */
[----:B------:R-:W-:-:S02]  /*af50*/  LEA R12, P6, R13, R2, 0x1 ;  /* 0x000000020d0c7211 */ /* 0x000fc400078c08ff */
[-C--:B0-----:R-:W-:Y:S01]  /*af60*/  LEA.HI.X.SX32 R5, R15, R0.reuse, 0x1, P1 ;  /* 0x000000000f057211 */ /* 0x081fe200008f0eff */
[----:B------:R-:W-:Y:S01]  /*af70*/  VIADD R15, R13, UR11 ;  /* 0x0000000b0d0f7c36 */ /* 0x000fe20008000000 */
[----:B------:R-:W-:Y:S02]  /*af80*/  LOP3.LUT R7, R3, 0x3f, RZ, 0xfc, !PT ;  /* 0x0000003f03077812 */ /* 0x000fe400078efcff */
[----:B------:R-:W-:Y:S01]  /*af90*/  LEA.HI.X.SX32 R13, R13, R0, 0x1, P6 ;  /* 0x000000000d0d7211 */ /* 0x000fe200030f0eff */
[C---:B------:R-:W-:Y:S01]  /*afa0*/  VIADD R3, R15.reuse, UR11 ;  /* 0x0000000b0f037c36 */ /* 0x040fe20008000000 */
[----:B------:R-:W-:Y:S02]  /*afb0*/  LEA R6, P6, R15, R2, 0x1 ;  /* 0x000000020f067211 */ /* 0x000fe400078c08ff */
[----:B------:R-:W-:Y:S02]  /*afc0*/  ISETP.LT.AND P1, PT, R14, UR15, !P0 ;  /* 0x0000000f0e007c0c */ /* 0x000fe4000c721270 */
[----:B------:R-:W-:-:S02]  /*afd0*/  ISETP.LT.AND P0, PT, R7, UR15, !P0 ;  /* 0x0000000f07007c0c */ /* 0x000fc4000c701270 */
[----:B------:R-:W-:Y:S02]  /*afe0*/  LEA.HI.X.SX32 R7, R15, R0, 0x1, P6 ;  /* 0x000000000f077211 */ /* 0x000fe400030f0eff */
[----:B------:R-:W-:-:S04]  /*aff0*/  LEA R2, P6, R3, R2, 0x1 ;  /* 0x0000000203027211 */ /* 0x000fc800078c08ff */
[----:B------:R-:W-:Y:S02]  /*b000*/  LEA.HI.X.SX32 R3, R3, R0, 0x1, P6 ;  /* 0x0000000003037211 */ /* 0x000fe400030f0eff */
[----:B------:R-:W-:-:S05]  /*b010*/  PRMT R0, R62, 0x7632, R0 ;  /* 0x000076323e007816 */ /* 0x000fca0000000000 */
[----:B------:R0:W-:Y:S04]  /*b020*/  @P4 STG.E.U16 desc[UR22][R4.64], R0 ;  /* 0x0000000004004986 */ /* 0x0001e8000c101516 */
[----:B------:R2:W-:Y:S01]  /*b030*/  @P3 STG.E.U16 desc[UR22][R8.64], R64 ;  /* 0x0000004008003986 */ /* 0x0005e2000c101516 */
[----:B0-----:R-:W-:Y:S02]  /*b040*/  PRMT R5, R64, 0x7632, R5 ;  /* 0x0000763240057816 */ /* 0x001fe40000000005 */
[----:B--2---:R-:W-:-:S03]  /*b050*/  PRMT R9, R66, 0x7632, R9 ;  /* 0x0000763242097816 */ /* 0x004fc60000000009 */
[----:B------:R0:W-:Y:S04]  /*b060*/  @P2 STG.E.U16 desc[UR22][R12.64], R5 ;  /* 0x000000050c002986 */ /* 0x0001e8000c101516 */
[----:B------:R0:W-:Y:S04]  /*b070*/  @P1 STG.E.U16 desc[UR22][R6.64], R66 ;  /* 0x0000004206001986 */ /* 0x0001e8000c101516 */
[----:B------:R0:W-:Y:S01]  /*b080*/  @P0 STG.E.U16 desc[UR22][R2.64], R9 ;  /* 0x0000000902000986 */ /* 0x0001e2000c101516 */
[----:B-1----:R-:W-:Y:S06]  /*b090*/  BAR.SYNC.DEFER_BLOCKING 0x0 ;  /* 0x0000000000007b1d */ /* 0x002fec0000010000 */
[----:B------:R-:W-:Y:S05]  /*b0a0*/  BRA.U UP0, `(.L_x_14) ;  /* 0x0000000100a07547 */ /* 0x000fea000b800000 */
[----:B------:R-:W1:Y:S01]  /*b0b0*/  S2UR UR6, SR_CgaCtaId ;  /* 0x00000000000679c3 */ /* 0x000e620000008800 */
[----:B------:R-:W-:Y:S01]  /*b0c0*/  NOP ;  /* 0x0000000000007918 */ /* 0x000fe20000000000 */
[----:B------:R-:W-:Y:S01]  /*b0d0*/  UMOV UR4, 0x50 ;  /* 0x0000005000047882 */ /* 0x000fe20000000000 */
[----:B------:R-:W-:Y:S02]  /*b0e0*/  IMAD.U32 R0, RZ, RZ, UR8 ;  /* 0x00000008ff007e24 */ /* 0x000fe4000f8e00ff */
[----:B0-----:R-:W-:Y:S02]  /*b0f0*/  IMAD.MOV.U32 R3, RZ, RZ, 0xf ;  /* 0x0000000fff037424 */ /* 0x001fe400078e00ff */
[----:B------:R-:W-:Y:S01]  /*b100*/  IMAD.MOV.U32 R7, RZ, RZ, 0x1 ;  /* 0x00000001ff077424 */ /* 0x000fe200078e00ff */
[----:B------:R-:W-:-:S04]  /*b110*/  LOP3.LUT R0, R0, 0xffff, RZ, 0xc0, !PT ;  /* 0x0000ffff00007812 */ /* 0x000fc800078ec0ff */
[----:B------:R-:W-:-:S05]  /*b120*/  SHF.R.U32.HI R0, RZ, 0x5, R0 ;  /* 0x00000005ff007819 */ /* 0x000fca0000011600 */
[----:B------:R-:W-:Y:S01]  /*b130*/  VIADD R2, R0, 0x10 ;  /* 0x0000001000027836 */ /* 0x000fe20000000000 */
[----:B------:R-:W-:Y:S01]  /*b140*/  SHF.L.U32 R0, R3, R0, RZ ;  /* 0x0000000003007219 */ /* 0x000fe200000006ff */
[----:B-1----:R-:W-:-:S03]  /*b150*/  ULEA UR6, UR6, UR4, 0x18 ;  /* 0x0000000406067291 */ /* 0x002fc6000f8ec0ff */
[----:B------:R-:W-:-:S04]  /*b160*/  SHF.L.U32 R3, R7, R2, RZ ;  /* 0x0000000207037219 */ /* 0x000fc800000006ff */
[----:B------:R-:W-:Y:S02]  /*b170*/  LOP3.LUT R0, R3, R0, RZ, 0xfc, !PT ;  /* 0x0000000003007212 */ /* 0x000fe400078efcff */
[----:B------:R-:W0:Y:S02]  /*b180*/  LDS R5, [UR6] ;  /* 0x00000006ff057984 */ /* 0x000e240008000800 */
[C---:B------:R-:W-:Y:S02]  /*b190*/  LOP3.LUT R2, R0.reuse, 0xffff, RZ, 0xc0, !PT ;  /* 0x0000ffff00027812 */ /* 0x040fe400078ec0ff */
[----:B0-----:R-:W-:-:S04]  /*b1a0*/  LOP3.LUT R3, R0, 0xffff, R5, 0x80, !PT ;  /* 0x0000ffff00037812 */ /* 0x001fc800078e8005 */
[----:B------:R-:W-:-:S13]  /*b1b0*/  ISETP.NE.AND P0, PT, R3, R2, PT ;  /* 0x000000020300720c */ /* 0x000fda0003f05270 */
[----:B------:R-:W-:Y:S05]  /*b1c0*/  @P0 BRA `(.L_x_15) ;  /* 0x0000000000500947 */ /* 0x000fea0003800000 */
[----:B------:R-:W-:Y:S02]  /*b1d0*/  SHF.R.U32.HI R5, RZ, 0x10, R5 ;  /* 0x00000010ff057819 */ /* 0x000fe40000011605 */
[----:B------:R-:W-:-:S04]  /*b1e0*/  SHF.R.U32.HI R2, RZ, 0x10, R0 ;  /* 0x00000010ff027819 */ /* 0x000fc80000011600 */
[----:B------:R-:W-:-:S04]  /*b1f0*/  LOP3.LUT R5, R5, R2, RZ, 0xc0, !PT ;  /* 0x0000000205057212 */ /* 0x000fc800078ec0ff */
[----:B------:R-:W-:-:S13]  /*b200*/  ISETP.NE.AND P0, PT, R5, R2, PT ;  /* 0x000000020500720c */ /* 0x000fda0003f05270 */
[----:B------:R-:W-:Y:S05]  /*b210*/  @P0 BRA `(.L_x_16) ;  /* 0x0000000000300947 */ /* 0x000fea0003800000 */
[----:B------:R-:W-:Y:S01]  /*b220*/  R2UR UR4, R0 ;  /* 0x00000000000472ca */ /* 0x000fe200000e0000 */
[----:B------:R-:W-:Y:S01]  /*b230*/  VOTEU.ANY UR5, UPT, PT ;  /* 0x0000000000057886 */ /* 0x000fe200038e0100 */
[----:B------:R-:W0:Y:S01]  /*b240*/  S2R R0, SR_LANEID ;  /* 0x0000000000007919 */ /* 0x000e220000000000 */
[----:B------:R-:W-:-:S10]  /*b250*/  UFLO.U32 UR5, UR5 ;  /* 0x00000005000572bd */ /* 0x000fd400080e0000 */
[----:B------:R-:W-:-:S06]  /*b260*/  ULOP3.LUT UR4, URZ, UR4, URZ, 0x33, !UPT ;  /* 0x00000004ff047292 */ /* 0x000fcc000f8e33ff */
[----:B------:R-:W-:-:S04]  /*b270*/  IMAD.U32 R2, RZ, RZ, UR4 ;  /* 0x00000004ff027e24 */ /* 0x000fc8000f8e00ff */
[----:B------:R-:W1:Y:S02]  /*b280*/  REDUX UR7, R2 ;  /* 0x00000000020773c4 */ /* 0x000e640000000000 */
[----:B------:R2:W-:Y:S01]  /*b290*/  UTCATOMSWS.AND URZ, UR4 ;  /* 0x0000000400ff79e3 */ /* 0x0005e20008000000 */
[----:B0-----:R-:W-:Y:S01]  /*b2a0*/  ISETP.EQ.U32.AND P0, PT, R0, UR5, PT ;  /* 0x0000000500007c0c */ /* 0x001fe2000bf02070 */
[----:B-1----:R-:W-:-:S12]  /*b2b0*/  IMAD.U32 R0, RZ, RZ, UR7 ;  /* 0x00000007ff007e24 */ /* 0x002fd8000f8e00ff */
[----:B------:R2:W-:Y:S01]  /*b2c0*/  @P0 ATOMS.AND RZ, [UR6], R0 ;  /* 0x00000000ffff098c */ /* 0x0005e2000a800006 */
[----:B------:R-:W-:Y:S05]  /*b2d0*/  BRA `(.L_x_14) ;  /* 0x0000000000147947 */ /* 0x000fea0003800000 */
.L_x_16:
[----:B------:R-:W-:-:S07]  /*b2e0*/  MOV R2, 0xb300 ;  /* 0x0000b30000027802 */ /* 0x000fce0000000f00 */
[----:B------:R-:W-:Y:S05]  /*b2f0*/  CALL.REL.NOINC `($__internal_0_$__cuda_sm10x_tcgen05_guardrail_trap_col_being_dealloced_not_returned_by_alloc) ;  /* 0x00000000002c7944 */ /* 0x000fea0003c00000 */
[----:B------:R-:W-:Y:S05]  /*b300*/  BRA `(.L_x_14) ;  /* 0x0000000000087947 */ /* 0x000fea0003800000 */
.L_x_15:
[----:B------:R-:W-:-:S07]  /*b310*/  MOV R2, 0xb330 ;  /* 0x0000b33000027802 */ /* 0x000fce0000000f00 */
[----:B------:R-:W-:Y:S05]  /*b320*/  CALL.REL.NOINC `($__internal_2_$__cuda_sm10x_tcgen05_guardrail_trap_unallocated_columns_being_dealloced) ;  /* 0x0000000000387944 */ /* 0x000fea0003c00000 */
.L_x_14:
[----:B------:R-:W-:Y:S01]  /*b330*/  NOP ;  /* 0x0000000000007918 */ /* 0x000fe20000000000 */
[----:B--2---:R-:W-:Y:S05]  /*b340*/  EXIT ;  /* 0x000000000000794d */ /* 0x004fea0003800000 */
.L_x_9:
[----:B------:R-:W0:Y:S02]  /*b350*/  SYNCS.PHASECHK.TRANS64.TRYWAIT P1, [UR6], R12 ;  /* 0x0000000cff0075a7 */ /* 0x000e240008021106 */
[----:B0-----:R-:W-:Y:S05]  /*b360*/  @!P1 BRA `(.L_x_9) ;  /* 0xfffffffc00f89947 */ /* 0x001fea000383ffff */
[----:B------:R-:W-:Y:S05]  /*b370*/  BRA `(.L_x_17) ;  /* 0xffffffd0009c7947 */ /* 0x000fea000383ffff */
.L_x_13:
[----:B------:R-:W0:Y:S02]  /*b380*/  SYNCS.PHASECHK.TRANS64.TRYWAIT P0, [UR6], R4 ;  /* 0x00000004ff0075a7 */ /* 0x000e240008001106 */
[----:B0-----:R-:W-:Y:S05]  /*b390*/  @!P0 BRA `(.L_x_13) ;  /* 0xfffffffc00f88947 */ /* 0x001fea000383ffff */
[----:B------:R-:W-:Y:S05]  /*b3a0*/  BRA `(.L_x_12) ;  /* 0xffffffe000087947 */ /* 0x000fea000383ffff */
        .weak           $__internal_0_$__cuda_sm10x_tcgen05_guardrail_trap_col_being_dealloced_not_returned_by_alloc
        .type           $__internal_0_$__cuda_sm10x_tcgen05_guardrail_trap_col_being_dealloced_not_returned_by_alloc,@function
        .size           $__internal_0_$__cuda_sm10x_tcgen05_guardrail_trap_col_being_dealloced_not_returned_by_alloc,($__internal_1_$__cuda_sm10x_tcgen05_guardrail_trap_phase_invalid_during_alloc - $__internal_0_$__cuda_sm10x_tcgen05_guardrail_trap_col_being_dealloced_not_returned_by_alloc)
$__internal_0_$__cuda_sm10x_tcgen05_guardrail_trap_col_being_dealloced_not_returned_by_alloc:
[----:B------:R-:W-:Y:S05]  /*b3b0*/  BPT.TRAP 0x1 ;  /* 0x000000040000795c */ /* 0x000fea0000300000 */
[----:B------:R-:W-:-:S04]  /*b3c0*/  IMAD.MOV.U32 R3, RZ, RZ, 0x0 ;  /* 0x00000000ff037424 */ /* 0x000fc800078e00ff */
[----:B------:R-:W-:Y:S05]  /*b3d0*/  RET.REL.NODEC R2 `(matmul_kernel) ;  /* 0xffffff4c02087950 */ /* 0x000fea0003c3ffff */
        .weak           $__internal_1_$__cuda_sm10x_tcgen05_guardrail_trap_phase_invalid_during_alloc
        .type           $__internal_1_$__cuda_sm10x_tcgen05_guardrail_trap_phase_invalid_during_alloc,@function
        .size           $__internal_1_$__cuda_sm10x_tcgen05_guardrail_trap_phase_invalid_during_alloc,($__internal_2_$__cuda_sm10x_tcgen05_guardrail_trap_unallocated_columns_being_dealloced - $__internal_1_$__cuda_sm10x_tcgen05_guardrail_trap_phase_invalid_during_alloc)
$__internal_1_$__cuda_sm10x_tcgen05_guardrail_trap_phase_invalid_during_alloc:
[----:B------:R-:W-:Y:S05]  /*b3e0*/  BPT.TRAP 0x1 ;  /* 0x000000040000795c */ /* 0x000fea0000300000 */
[----:B------:R-:W-:-:S04]  /*b3f0*/  IMAD.MOV.U32 R5, RZ, RZ, 0x0 ;  /* 0x00000000ff057424 */ /* 0x000fc800078e00ff */
[----:B------:R-:W-:Y:S05]  /*b400*/  RET.REL.NODEC R4 `(matmul_kernel) ;  /* 0xffffff4804fc7950 */ /* 0x000fea0003c3ffff */
        .weak           $__internal_2_$__cuda_sm10x_tcgen05_guardrail_trap_unallocated_columns_being_dealloced
        .type           $__internal_2_$__cuda_sm10x_tcgen05_guardrail_trap_unallocated_columns_being_dealloced,@function
        .size           $__internal_2_$__cuda_sm10x_tcgen05_guardrail_trap_unallocated_columns_being_dealloced,(.L_x_21 - $__internal_2_$__cuda_sm10x_tcgen05_guardrail_trap_unallocated_columns_being_dealloced)
$__internal_2_$__cuda_sm10x_tcgen05_guardrail_trap_unallocated_columns_being_dealloced:
[----:B------:R-:W-:Y:S05]  /*b410*/  BPT.TRAP 0x1 ;  /* 0x000000040000795c */ /* 0x000fea0000300000 */
[----:B------:R-:W-:-:S04]  /*b420*/  IMAD.MOV.U32 R3, RZ, RZ, 0x0 ;  /* 0x00000000ff037424 */ /* 0x000fc800078e00ff */
[----:B------:R-:W-:Y:S05]  /*b430*/  RET.REL.NODEC R2 `(matmul_kernel) ;  /* 0xffffff4802f07950 */ /* 0x000fea0003c3ffff */
.L_x_18:
[----:B------:R-:W-:-:S00]  /*b440*/  BRA `(.L_x_18) ;  /* 0xfffffffc00fc7947 */ /* 0x000fc0000383ffff */
[----:B------:R-:W-:-:S00]  /*b450*/  NOP ;  /* 0x0000000000007918 */ /* 0x000fc00000000000 */
        /* <DEDUP_REMOVED lines=10> */
.L_x_21:


//--------------------- .nv.shared.matmul_kernel  --------------------------
	.section	.nv.shared.matmul_kernel,"aw",@nobits
	.sectionflags	@""
	.align	16
	.zero		1024


//--------------------- .nv.shared.reserved.0     --------------------------
	.section	.nv.shared.reserved.0,"aw",@nobits
	.align	8
	.weak		__nv_reservedSMEM_offset_0_alias
	.size		__nv_reservedSMEM_offset_0_alias, 0, 64
	.other		__nv_reservedSMEM_offset_0_alias,@"STO_CUDA_RESERVED_SHARED STV_DEFAULT"
__nv_reservedSMEM_offset_0_alias:
	.zero		0
.nv.shared.reserved.0:
	.zero		64
	.weak		__nv_reservedSMEM_allocation_phase
	.type		__nv_reservedSMEM_allocation_phase,@object
	.size		__nv_reservedSMEM_allocation_phase,(.L_0 - __nv_reservedSMEM_allocation_phase)
__nv_reservedSMEM_allocation_phase:
	.zero		1
.L_0:
	.zero		7
	.weak		__nv_reservedSMEM_devtool_atexit_pc
	.type		__nv_reservedSMEM_devtool_atexit_pc,@object
	.size		__nv_reservedSMEM_devtool_atexit_pc,(__nv_reservedSMEM_allocation_mask - __nv_reservedSMEM_devtool_atexit_pc)
__nv_reservedSMEM_devtool_atexit_pc:
	.zero		8
	.weak		__nv_reservedSMEM_allocation_mask
	.type		__nv_reservedSMEM_allocation_mask,@object
	.size		__nv_reservedSMEM_allocation_mask,(.L_2 - __nv_reservedSMEM_allocation_mask)
__nv_reservedSMEM_allocation_mask:
	.zero		4
.L_2:


//--------------------- .nv.constant0.matmul_kernel --------------------------
	.section	.nv.constant0.matmul_kernel,"a",@progbits
	.sectionflags	@""
	.align	4
.nv.constant0.matmul_kernel:
	.zero		976


//--------------------- SYMBOLS --------------------------

	.type		.nv.reservedSmem.offset0,@object
	.size		.nv.reservedSmem.offset0,0x4
	.type		.nv.reservedSmem.cap,@object
	.size		.nv.reservedSmem.cap,0x4
